//
// Generated by NVIDIA NVVM Compiler
//
// Compiler Build ID: CL-36424714
// Cuda compilation tools, release 13.0, V13.0.88
// Based on NVVM 20.0.0
//

.version 9.0
.target sm_100
.address_size 64

	// .globl	_ZN8pygpukit3ops4tf3224sgemm_tf32_ampere_kernelEPKfS3_Pfiii
// _ZZN8pygpukit3ops4tf3224sgemm_tf32_ampere_kernelEPKfS3_PfiiiE3smA has been demoted
// _ZZN8pygpukit3ops4tf3224sgemm_tf32_ampere_kernelEPKfS3_PfiiiE3smB has been demoted

.visible .entry _ZN8pygpukit3ops4tf3224sgemm_tf32_ampere_kernelEPKfS3_Pfiii(
	.param .u64 .ptr .align 1 _ZN8pygpukit3ops4tf3224sgemm_tf32_ampere_kernelEPKfS3_Pfiii_param_0,
	.param .u64 .ptr .align 1 _ZN8pygpukit3ops4tf3224sgemm_tf32_ampere_kernelEPKfS3_Pfiii_param_1,
	.param .u64 .ptr .align 1 _ZN8pygpukit3ops4tf3224sgemm_tf32_ampere_kernelEPKfS3_Pfiii_param_2,
	.param .u32 _ZN8pygpukit3ops4tf3224sgemm_tf32_ampere_kernelEPKfS3_Pfiii_param_3,
	.param .u32 _ZN8pygpukit3ops4tf3224sgemm_tf32_ampere_kernelEPKfS3_Pfiii_param_4,
	.param .u32 _ZN8pygpukit3ops4tf3224sgemm_tf32_ampere_kernelEPKfS3_Pfiii_param_5
)
.maxntid 256
.minnctapersm 2
{
	.reg .pred 	%p<81>;
	.reg .b32 	%r<246>;
	.reg .b32 	%f<291>;
	.reg .b64 	%rd<90>;
	// demoted variable
	.shared .align 4 .b8 _ZZN8pygpukit3ops4tf3224sgemm_tf32_ampere_kernelEPKfS3_PfiiiE3smA[20480];
	// demoted variable
	.shared .align 4 .b8 _ZZN8pygpukit3ops4tf3224sgemm_tf32_ampere_kernelEPKfS3_PfiiiE3smB[16896];
	ld.param.u64 	%rd13, [_ZN8pygpukit3ops4tf3224sgemm_tf32_ampere_kernelEPKfS3_Pfiii_param_0];
	ld.param.u64 	%rd14, [_ZN8pygpukit3ops4tf3224sgemm_tf32_ampere_kernelEPKfS3_Pfiii_param_1];
	ld.param.u64 	%rd15, [_ZN8pygpukit3ops4tf3224sgemm_tf32_ampere_kernelEPKfS3_Pfiii_param_2];
	ld.param.u32 	%r61, [_ZN8pygpukit3ops4tf3224sgemm_tf32_ampere_kernelEPKfS3_Pfiii_param_3];
	ld.param.u32 	%r62, [_ZN8pygpukit3ops4tf3224sgemm_tf32_ampere_kernelEPKfS3_Pfiii_param_4];
	ld.param.u32 	%r64, [_ZN8pygpukit3ops4tf3224sgemm_tf32_ampere_kernelEPKfS3_Pfiii_param_5];
	cvta.to.global.u64 	%rd1, %rd15;
	mov.u32 	%r65, %tid.x;
	and.b32  	%r2, %r65, 31;
	mov.u32 	%r66, %ctaid.y;
	shl.b32 	%r3, %r66, 7;
	mov.u32 	%r67, %ctaid.x;
	shl.b32 	%r4, %r67, 7;
	and.b32  	%r5, %r65, 32;
	shr.u32 	%r68, %r65, 1;
	and.b32  	%r6, %r68, 96;
	shr.s32 	%r69, %r64, 31;
	shr.u32 	%r70, %r69, 28;
	add.s32 	%r71, %r64, %r70;
	shr.s32 	%r7, %r71, 4;
	shr.u32 	%r8, %r65, 2;
	shl.b32 	%r9, %r65, 2;
	and.b32  	%r238, %r9, 12;
	setp.ge.s32 	%p1, %r238, %r64;
	mov.u32 	%r72, _ZZN8pygpukit3ops4tf3224sgemm_tf32_ampere_kernelEPKfS3_PfiiiE3smA;
	cvt.u64.u32 	%rd16, %r72;
	cvta.shared.u64 	%rd17, %rd16;
	shl.b32 	%r73, %r65, 4;
	cvt.u64.u32 	%rd18, %r73;
	and.b64  	%rd19, %rd18, 48;
	add.s64 	%rd2, %rd17, %rd19;
	or.b32  	%r11, %r8, %r3;
	setp.ge.s32 	%p2, %r11, %r61;
	mul.wide.u32 	%rd20, %r8, 80;
	add.s64 	%rd3, %rd2, %rd20;
	or.pred  	%p3, %p2, %p1;
	@%p3 bra 	$L__BB0_2;
	mad.lo.s32 	%r76, %r11, %r64, %r238;
	mul.wide.u32 	%rd23, %r76, 4;
	add.s64 	%rd22, %rd13, %rd23;
	// begin inline asm
	{ .reg .u64 smem64;   cvta.to.shared.u64 smem64, %rd3;   cvt.u32.u64 %r74, smem64; }
	// end inline asm
	// begin inline asm
	cp.async.cg.shared.global [%r74], [%rd22], 16;
	// end inline asm
$L__BB0_2:
	setp.ge.s32 	%p4, %r238, %r64;
	add.s32 	%r12, %r11, 64;
	setp.ge.s32 	%p5, %r12, %r61;
	or.pred  	%p6, %p5, %p4;
	@%p6 bra 	$L__BB0_4;
	add.s64 	%rd24, %rd3, 5120;
	mad.lo.s32 	%r80, %r12, %r64, %r238;
	mul.wide.u32 	%rd26, %r80, 4;
	add.s64 	%rd25, %rd13, %rd26;
	// begin inline asm
	{ .reg .u64 smem64;   cvta.to.shared.u64 smem64, %rd24;   cvt.u32.u64 %r78, smem64; }
	// end inline asm
	// begin inline asm
	cp.async.cg.shared.global [%r78], [%rd25], 16;
	// end inline asm
$L__BB0_4:
	shr.u32 	%r13, %r65, 5;
	and.b32  	%r14, %r9, 124;
	add.s32 	%r15, %r4, %r14;
	setp.ge.s32 	%p7, %r15, %r62;
	mov.u32 	%r81, _ZZN8pygpukit3ops4tf3224sgemm_tf32_ampere_kernelEPKfS3_PfiiiE3smB;
	cvt.u64.u32 	%rd27, %r81;
	cvta.shared.u64 	%rd28, %rd27;
	shl.b32 	%r82, %r9, 2;
	cvt.u64.u32 	%rd29, %r82;
	and.b64  	%rd30, %rd29, 496;
	add.s64 	%rd4, %rd28, %rd30;
	setp.ge.s32 	%p8, %r13, %r64;
	mul.wide.u32 	%rd31, %r13, 528;
	add.s64 	%rd5, %rd4, %rd31;
	or.pred  	%p9, %p8, %p7;
	@%p9 bra 	$L__BB0_6;
	mad.lo.s32 	%r85, %r13, %r62, %r15;
	mul.wide.s32 	%rd34, %r85, 4;
	add.s64 	%rd33, %rd14, %rd34;
	// begin inline asm
	{ .reg .u64 smem64;   cvta.to.shared.u64 smem64, %rd5;   cvt.u32.u64 %r83, smem64; }
	// end inline asm
	// begin inline asm
	cp.async.cg.shared.global [%r83], [%rd33], 16;
	// end inline asm
$L__BB0_6:
	setp.ge.s32 	%p10, %r15, %r62;
	add.s32 	%r16, %r13, 8;
	setp.ge.s32 	%p11, %r16, %r64;
	or.pred  	%p12, %p11, %p10;
	@%p12 bra 	$L__BB0_8;
	add.s64 	%rd35, %rd5, 4224;
	mad.lo.s32 	%r88, %r16, %r62, %r15;
	mul.wide.s32 	%rd37, %r88, 4;
	add.s64 	%rd36, %rd14, %rd37;
	// begin inline asm
	{ .reg .u64 smem64;   cvta.to.shared.u64 smem64, %rd35;   cvt.u32.u64 %r86, smem64; }
	// end inline asm
	// begin inline asm
	cp.async.cg.shared.global [%r86], [%rd36], 16;
	// end inline asm
$L__BB0_8:
	// begin inline asm
	cp.async.commit_group;
	// end inline asm
	setp.lt.s32 	%p13, %r64, 32;
	@%p13 bra 	$L__BB0_16;
	setp.ge.s32 	%p14, %r11, %r61;
	@%p14 bra 	$L__BB0_11;
	add.s64 	%rd38, %rd3, 10240;
	mad.lo.s32 	%r91, %r11, %r64, %r238;
	mul.wide.u32 	%rd40, %r91, 4;
	add.s64 	%rd41, %rd13, %rd40;
	add.s64 	%rd39, %rd41, 64;
	// begin inline asm
	{ .reg .u64 smem64;   cvta.to.shared.u64 smem64, %rd38;   cvt.u32.u64 %r89, smem64; }
	// end inline asm
	// begin inline asm
	cp.async.cg.shared.global [%r89], [%rd39], 16;
	// end inline asm
$L__BB0_11:
	setp.ge.s32 	%p15, %r12, %r61;
	@%p15 bra 	$L__BB0_13;
	add.s64 	%rd42, %rd3, 15360;
	mad.lo.s32 	%r94, %r12, %r64, %r238;
	mul.wide.u32 	%rd44, %r94, 4;
	add.s64 	%rd45, %rd13, %rd44;
	add.s64 	%rd43, %rd45, 64;
	// begin inline asm
	{ .reg .u64 smem64;   cvta.to.shared.u64 smem64, %rd42;   cvt.u32.u64 %r92, smem64; }
	// end inline asm
	// begin inline asm
	cp.async.cg.shared.global [%r92], [%rd43], 16;
	// end inline asm
$L__BB0_13:
	setp.ge.s32 	%p16, %r15, %r62;
	@%p16 bra 	$L__BB0_15;
	add.s64 	%rd46, %rd5, 8448;
	add.s32 	%r99, %r13, 16;
	mad.lo.s32 	%r100, %r99, %r62, %r15;
	mul.wide.s32 	%rd50, %r100, 4;
	add.s64 	%rd47, %rd14, %rd50;
	// begin inline asm
	{ .reg .u64 smem64;   cvta.to.shared.u64 smem64, %rd46;   cvt.u32.u64 %r95, smem64; }
	// end inline asm
	// begin inline asm
	cp.async.cg.shared.global [%r95], [%rd47], 16;
	// end inline asm
	add.s64 	%rd48, %rd5, 12672;
	shl.b32 	%r101, %r62, 3;
	add.s32 	%r102, %r100, %r101;
	mul.wide.s32 	%rd51, %r102, 4;
	add.s64 	%rd49, %rd14, %rd51;
	// begin inline asm
	{ .reg .u64 smem64;   cvta.to.shared.u64 smem64, %rd48;   cvt.u32.u64 %r97, smem64; }
	// end inline asm
	// begin inline asm
	cp.async.cg.shared.global [%r97], [%rd49], 16;
	// end inline asm
$L__BB0_15:
	// begin inline asm
	cp.async.commit_group;
	// end inline asm
$L__BB0_16:
	// begin inline asm
	cp.async.wait_group 1;
	// end inline asm
	bar.sync 	0;
	setp.lt.s32 	%p17, %r64, 16;
	mov.f32 	%f259, 0f00000000;
	mov.f32 	%f260, %f259;
	mov.f32 	%f261, %f259;
	mov.f32 	%f262, %f259;
	mov.f32 	%f263, %f259;
	mov.f32 	%f264, %f259;
	mov.f32 	%f265, %f259;
	mov.f32 	%f266, %f259;
	mov.f32 	%f267, %f259;
	mov.f32 	%f268, %f259;
	mov.f32 	%f269, %f259;
	mov.f32 	%f270, %f259;
	mov.f32 	%f271, %f259;
	mov.f32 	%f272, %f259;
	mov.f32 	%f273, %f259;
	mov.f32 	%f274, %f259;
	mov.f32 	%f275, %f259;
	mov.f32 	%f276, %f259;
	mov.f32 	%f277, %f259;
	mov.f32 	%f278, %f259;
	mov.f32 	%f279, %f259;
	mov.f32 	%f280, %f259;
	mov.f32 	%f281, %f259;
	mov.f32 	%f282, %f259;
	mov.f32 	%f283, %f259;
	mov.f32 	%f284, %f259;
	mov.f32 	%f285, %f259;
	mov.f32 	%f286, %f259;
	mov.f32 	%f287, %f259;
	mov.f32 	%f288, %f259;
	mov.f32 	%f289, %f259;
	mov.f32 	%f290, %f259;
	@%p17 bra 	$L__BB0_31;
	shr.u32 	%r104, %r2, 2;
	shl.b32 	%r105, %r104, 1;
	add.s32 	%r17, %r105, %r6;
	shl.b32 	%r106, %r65, 1;
	and.b32  	%r18, %r106, 6;
	add.s32 	%r19, %r104, %r5;
	neg.s32 	%r244, %r7;
	add.s32 	%r243, %r13, 32;
	add.s32 	%r107, %r13, 40;
	mad.lo.s32 	%r108, %r62, %r107, %r4;
	add.s32 	%r242, %r108, %r14;
	shl.b32 	%r23, %r62, 4;
	mad.lo.s32 	%r109, %r62, %r243, %r4;
	add.s32 	%r241, %r109, %r14;
	mad.lo.s32 	%r240, %r11, %r64, %r238;
	mad.lo.s32 	%r239, %r12, %r64, %r238;
	mov.b32 	%r245, 0;
	mov.f32 	%f259, 0f00000000;
	shl.b32 	%r225, %r19, 2;
$L__BB0_18:
	add.s32 	%r42, %r245, 2;
	and.b32  	%r43, %r245, 1;
	setp.ge.s32 	%p18, %r42, %r7;
	@%p18 bra 	$L__BB0_28;
	setp.ge.s32 	%p19, %r11, %r61;
	xor.b32  	%r44, %r43, 1;
	add.s32 	%r45, %r238, 32;
	setp.ge.s32 	%p20, %r45, %r64;
	mul.wide.u32 	%rd52, %r44, 10240;
	add.s64 	%rd53, %rd2, %rd52;
	or.pred  	%p21, %p19, %p20;
	add.s64 	%rd6, %rd53, %rd20;
	@%p21 bra 	$L__BB0_21;
	add.s32 	%r112, %r240, 32;
	mul.wide.s32 	%rd57, %r112, 4;
	add.s64 	%rd56, %rd13, %rd57;
	// begin inline asm
	{ .reg .u64 smem64;   cvta.to.shared.u64 smem64, %rd6;   cvt.u32.u64 %r110, smem64; }
	// end inline asm
	// begin inline asm
	cp.async.cg.shared.global [%r110], [%rd56], 16;
	// end inline asm
$L__BB0_21:
	setp.ge.s32 	%p22, %r45, %r64;
	setp.ge.s32 	%p23, %r12, %r61;
	or.pred  	%p24, %p23, %p22;
	@%p24 bra 	$L__BB0_23;
	add.s64 	%rd58, %rd6, 5120;
	add.s32 	%r115, %r239, 32;
	mul.wide.s32 	%rd60, %r115, 4;
	add.s64 	%rd59, %rd13, %rd60;
	// begin inline asm
	{ .reg .u64 smem64;   cvta.to.shared.u64 smem64, %rd58;   cvt.u32.u64 %r113, smem64; }
	// end inline asm
	// begin inline asm
	cp.async.cg.shared.global [%r113], [%rd59], 16;
	// end inline asm
$L__BB0_23:
	setp.ge.s32 	%p25, %r15, %r62;
	mul.wide.u32 	%rd61, %r44, 8448;
	add.s64 	%rd62, %rd4, %rd61;
	setp.ge.s32 	%p26, %r243, %r64;
	add.s64 	%rd7, %rd62, %rd31;
	or.pred  	%p27, %p26, %p25;
	@%p27 bra 	$L__BB0_25;
	mul.wide.s32 	%rd66, %r241, 4;
	add.s64 	%rd65, %rd14, %rd66;
	// begin inline asm
	{ .reg .u64 smem64;   cvta.to.shared.u64 smem64, %rd7;   cvt.u32.u64 %r116, smem64; }
	// end inline asm
	// begin inline asm
	cp.async.cg.shared.global [%r116], [%rd65], 16;
	// end inline asm
$L__BB0_25:
	setp.ge.s32 	%p28, %r15, %r62;
	add.s32 	%r118, %r243, 8;
	setp.ge.s32 	%p29, %r118, %r64;
	or.pred  	%p30, %p29, %p28;
	@%p30 bra 	$L__BB0_27;
	add.s64 	%rd67, %rd7, 4224;
	mul.wide.s32 	%rd69, %r242, 4;
	add.s64 	%rd68, %rd14, %rd69;
	// begin inline asm
	{ .reg .u64 smem64;   cvta.to.shared.u64 smem64, %rd67;   cvt.u32.u64 %r119, smem64; }
	// end inline asm
	// begin inline asm
	cp.async.cg.shared.global [%r119], [%rd68], 16;
	// end inline asm
$L__BB0_27:
	// begin inline asm
	cp.async.commit_group;
	// end inline asm
$L__BB0_28:
	setp.ge.s32 	%p31, %r42, %r7;
	mad.lo.s32 	%r218, %r43, 10240, %r72;
	mad.lo.s32 	%r220, %r43, 8448, %r81;
	mad.lo.s32 	%r221, %r18, 528, %r220;
	mad.lo.s32 	%r222, %r17, 80, %r218;
	shl.b32 	%r223, %r18, 2;
	add.s32 	%r224, %r222, %r223;
	ld.shared.u32 	%r121, [%r224];
	ld.shared.u32 	%r122, [%r224+4];
	ld.shared.u32 	%r123, [%r224+80];
	ld.shared.u32 	%r124, [%r224+84];
	add.s32 	%r226, %r221, %r225;
	ld.shared.u32 	%r125, [%r226];
	ld.shared.u32 	%r126, [%r226+528];
	// begin inline asm
	mma.sync.aligned.m16n8k8.row.col.f32.tf32.tf32.f32 {%f290, %f289, %f288, %f287}, {%r121, %r122, %r123, %r124}, {%r125, %r126}, {%f290, %f289, %f288, %f287};
	// end inline asm
	ld.shared.u32 	%r127, [%r224];
	ld.shared.u32 	%r128, [%r224+4];
	ld.shared.u32 	%r129, [%r224+80];
	ld.shared.u32 	%r130, [%r224+84];
	ld.shared.u32 	%r131, [%r226+32];
	ld.shared.u32 	%r132, [%r226+560];
	// begin inline asm
	mma.sync.aligned.m16n8k8.row.col.f32.tf32.tf32.f32 {%f286, %f285, %f284, %f283}, {%r127, %r128, %r129, %r130}, {%r131, %r132}, {%f286, %f285, %f284, %f283};
	// end inline asm
	ld.shared.u32 	%r133, [%r224];
	ld.shared.u32 	%r134, [%r224+4];
	ld.shared.u32 	%r135, [%r224+80];
	ld.shared.u32 	%r136, [%r224+84];
	ld.shared.u32 	%r137, [%r226+64];
	ld.shared.u32 	%r138, [%r226+592];
	// begin inline asm
	mma.sync.aligned.m16n8k8.row.col.f32.tf32.tf32.f32 {%f282, %f281, %f280, %f279}, {%r133, %r134, %r135, %r136}, {%r137, %r138}, {%f282, %f281, %f280, %f279};
	// end inline asm
	ld.shared.u32 	%r139, [%r224];
	ld.shared.u32 	%r140, [%r224+4];
	ld.shared.u32 	%r141, [%r224+80];
	ld.shared.u32 	%r142, [%r224+84];
	ld.shared.u32 	%r143, [%r226+96];
	ld.shared.u32 	%r144, [%r226+624];
	// begin inline asm
	mma.sync.aligned.m16n8k8.row.col.f32.tf32.tf32.f32 {%f278, %f277, %f276, %f275}, {%r139, %r140, %r141, %r142}, {%r143, %r144}, {%f278, %f277, %f276, %f275};
	// end inline asm
	ld.shared.u32 	%r145, [%r224+1280];
	ld.shared.u32 	%r146, [%r224+1284];
	ld.shared.u32 	%r147, [%r224+1360];
	ld.shared.u32 	%r148, [%r224+1364];
	ld.shared.u32 	%r149, [%r226];
	ld.shared.u32 	%r150, [%r226+528];
	// begin inline asm
	mma.sync.aligned.m16n8k8.row.col.f32.tf32.tf32.f32 {%f274, %f273, %f272, %f271}, {%r145, %r146, %r147, %r148}, {%r149, %r150}, {%f274, %f273, %f272, %f271};
	// end inline asm
	ld.shared.u32 	%r151, [%r224+1280];
	ld.shared.u32 	%r152, [%r224+1284];
	ld.shared.u32 	%r153, [%r224+1360];
	ld.shared.u32 	%r154, [%r224+1364];
	ld.shared.u32 	%r155, [%r226+32];
	ld.shared.u32 	%r156, [%r226+560];
	// begin inline asm
	mma.sync.aligned.m16n8k8.row.col.f32.tf32.tf32.f32 {%f270, %f269, %f268, %f267}, {%r151, %r152, %r153, %r154}, {%r155, %r156}, {%f270, %f269, %f268, %f267};
	// end inline asm
	ld.shared.u32 	%r157, [%r224+1280];
	ld.shared.u32 	%r158, [%r224+1284];
	ld.shared.u32 	%r159, [%r224+1360];
	ld.shared.u32 	%r160, [%r224+1364];
	ld.shared.u32 	%r161, [%r226+64];
	ld.shared.u32 	%r162, [%r226+592];
	// begin inline asm
	mma.sync.aligned.m16n8k8.row.col.f32.tf32.tf32.f32 {%f266, %f265, %f264, %f263}, {%r157, %r158, %r159, %r160}, {%r161, %r162}, {%f266, %f265, %f264, %f263};
	// end inline asm
	ld.shared.u32 	%r163, [%r224+1280];
	ld.shared.u32 	%r164, [%r224+1284];
	ld.shared.u32 	%r165, [%r224+1360];
	ld.shared.u32 	%r166, [%r224+1364];
	ld.shared.u32 	%r167, [%r226+96];
	ld.shared.u32 	%r168, [%r226+624];
	// begin inline asm
	mma.sync.aligned.m16n8k8.row.col.f32.tf32.tf32.f32 {%f262, %f261, %f260, %f259}, {%r163, %r164, %r165, %r166}, {%r167, %r168}, {%f262, %f261, %f260, %f259};
	// end inline asm
	ld.shared.u32 	%r169, [%r224+32];
	ld.shared.u32 	%r170, [%r224+36];
	ld.shared.u32 	%r171, [%r224+112];
	ld.shared.u32 	%r172, [%r224+116];
	ld.shared.u32 	%r173, [%r226+4224];
	ld.shared.u32 	%r174, [%r226+4752];
	// begin inline asm
	mma.sync.aligned.m16n8k8.row.col.f32.tf32.tf32.f32 {%f290, %f289, %f288, %f287}, {%r169, %r170, %r171, %r172}, {%r173, %r174}, {%f290, %f289, %f288, %f287};
	// end inline asm
	ld.shared.u32 	%r175, [%r224+32];
	ld.shared.u32 	%r176, [%r224+36];
	ld.shared.u32 	%r177, [%r224+112];
	ld.shared.u32 	%r178, [%r224+116];
	ld.shared.u32 	%r179, [%r226+4256];
	ld.shared.u32 	%r180, [%r226+4784];
	// begin inline asm
	mma.sync.aligned.m16n8k8.row.col.f32.tf32.tf32.f32 {%f286, %f285, %f284, %f283}, {%r175, %r176, %r177, %r178}, {%r179, %r180}, {%f286, %f285, %f284, %f283};
	// end inline asm
	ld.shared.u32 	%r181, [%r224+32];
	ld.shared.u32 	%r182, [%r224+36];
	ld.shared.u32 	%r183, [%r224+112];
	ld.shared.u32 	%r184, [%r224+116];
	ld.shared.u32 	%r185, [%r226+4288];
	ld.shared.u32 	%r186, [%r226+4816];
	// begin inline asm
	mma.sync.aligned.m16n8k8.row.col.f32.tf32.tf32.f32 {%f282, %f281, %f280, %f279}, {%r181, %r182, %r183, %r184}, {%r185, %r186}, {%f282, %f281, %f280, %f279};
	// end inline asm
	ld.shared.u32 	%r187, [%r224+32];
	ld.shared.u32 	%r188, [%r224+36];
	ld.shared.u32 	%r189, [%r224+112];
	ld.shared.u32 	%r190, [%r224+116];
	ld.shared.u32 	%r191, [%r226+4320];
	ld.shared.u32 	%r192, [%r226+4848];
	// begin inline asm
	mma.sync.aligned.m16n8k8.row.col.f32.tf32.tf32.f32 {%f278, %f277, %f276, %f275}, {%r187, %r188, %r189, %r190}, {%r191, %r192}, {%f278, %f277, %f276, %f275};
	// end inline asm
	ld.shared.u32 	%r193, [%r224+1312];
	ld.shared.u32 	%r194, [%r224+1316];
	ld.shared.u32 	%r195, [%r224+1392];
	ld.shared.u32 	%r196, [%r224+1396];
	ld.shared.u32 	%r197, [%r226+4224];
	ld.shared.u32 	%r198, [%r226+4752];
	// begin inline asm
	mma.sync.aligned.m16n8k8.row.col.f32.tf32.tf32.f32 {%f274, %f273, %f272, %f271}, {%r193, %r194, %r195, %r196}, {%r197, %r198}, {%f274, %f273, %f272, %f271};
	// end inline asm
	ld.shared.u32 	%r199, [%r224+1312];
	ld.shared.u32 	%r200, [%r224+1316];
	ld.shared.u32 	%r201, [%r224+1392];
	ld.shared.u32 	%r202, [%r224+1396];
	ld.shared.u32 	%r203, [%r226+4256];
	ld.shared.u32 	%r204, [%r226+4784];
	// begin inline asm
	mma.sync.aligned.m16n8k8.row.col.f32.tf32.tf32.f32 {%f270, %f269, %f268, %f267}, {%r199, %r200, %r201, %r202}, {%r203, %r204}, {%f270, %f269, %f268, %f267};
	// end inline asm
	ld.shared.u32 	%r205, [%r224+1312];
	ld.shared.u32 	%r206, [%r224+1316];
	ld.shared.u32 	%r207, [%r224+1392];
	ld.shared.u32 	%r208, [%r224+1396];
	ld.shared.u32 	%r209, [%r226+4288];
	ld.shared.u32 	%r210, [%r226+4816];
	// begin inline asm
	mma.sync.aligned.m16n8k8.row.col.f32.tf32.tf32.f32 {%f266, %f265, %f264, %f263}, {%r205, %r206, %r207, %r208}, {%r209, %r210}, {%f266, %f265, %f264, %f263};
	// end inline asm
	ld.shared.u32 	%r211, [%r224+1312];
	ld.shared.u32 	%r212, [%r224+1316];
	ld.shared.u32 	%r213, [%r224+1392];
	ld.shared.u32 	%r214, [%r224+1396];
	ld.shared.u32 	%r215, [%r226+4320];
	ld.shared.u32 	%r216, [%r226+4848];
	// begin inline asm
	mma.sync.aligned.m16n8k8.row.col.f32.tf32.tf32.f32 {%f262, %f261, %f260, %f259}, {%r211, %r212, %r213, %r214}, {%r215, %r216}, {%f262, %f261, %f260, %f259};
	// end inline asm
	@%p31 bra 	$L__BB0_30;
	// begin inline asm
	cp.async.wait_group 1;
	// end inline asm
$L__BB0_30:
	bar.sync 	0;
	add.s32 	%r245, %r245, 1;
	add.s32 	%r244, %r244, 1;
	setp.eq.s32 	%p32, %r244, 0;
	add.s32 	%r243, %r243, 16;
	add.s32 	%r242, %r242, %r23;
	add.s32 	%r241, %r241, %r23;
	add.s32 	%r240, %r240, 16;
	add.s32 	%r239, %r239, 16;
	add.s32 	%r238, %r238, 16;
	@%p32 bra 	$L__BB0_31;
	bra.uni 	$L__BB0_18;
$L__BB0_31:
	add.s32 	%r227, %r6, %r3;
	add.s32 	%r229, %r4, %r5;
	shr.u32 	%r230, %r2, 2;
	add.s32 	%r27, %r227, %r230;
	shl.b32 	%r231, %r65, 1;
	and.b32  	%r232, %r231, 6;
	add.s32 	%r28, %r229, %r232;
	add.s32 	%r29, %r27, 8;
	setp.lt.s32 	%p33, %r27, %r61;
	mul.lo.s32 	%r30, %r27, %r62;
	shl.b32 	%r31, %r62, 3;
	add.s32 	%r32, %r30, %r31;
	add.s32 	%r33, %r28, 1;
	setp.lt.s32 	%p34, %r33, %r62;
	and.pred  	%p35, %p33, %p34;
	@%p35 bra 	$L__BB0_32;
	bra.uni 	$L__BB0_33;
$L__BB0_32:
	add.s32 	%r233, %r28, %r30;
	mul.wide.s32 	%rd70, %r233, 4;
	add.s64 	%rd71, %rd1, %rd70;
	st.global.f32 	[%rd71], %f290;
	st.global.f32 	[%rd71+4], %f289;
$L__BB0_33:
	setp.ge.s32 	%p36, %r33, %r62;
	setp.ge.s32 	%p37, %r29, %r61;
	or.pred  	%p38, %p37, %p36;
	@%p38 bra 	$L__BB0_35;
	add.s32 	%r234, %r28, %r32;
	mul.wide.s32 	%rd72, %r234, 4;
	add.s64 	%rd73, %rd1, %rd72;
	st.global.f32 	[%rd73], %f288;
	st.global.f32 	[%rd73+4], %f287;
$L__BB0_35:
	setp.ge.s32 	%p39, %r27, %r61;
	add.s32 	%r54, %r28, 9;
	setp.ge.s32 	%p40, %r54, %r62;
	cvt.s64.s32 	%rd74, %r30;
	cvt.s64.s32 	%rd8, %r28;
	add.s64 	%rd75, %rd8, %rd74;
	shl.b64 	%rd76, %rd75, 2;
	add.s64 	%rd9, %rd1, %rd76;
	or.pred  	%p41, %p39, %p40;
	@%p41 bra 	$L__BB0_37;
	st.global.f32 	[%rd9+32], %f286;
	st.global.f32 	[%rd9+36], %f285;
$L__BB0_37:
	setp.ge.s32 	%p42, %r54, %r62;
	setp.ge.s32 	%p43, %r29, %r61;
	cvt.s64.s32 	%rd77, %r32;
	add.s64 	%rd78, %rd8, %rd77;
	shl.b64 	%rd79, %rd78, 2;
	add.s64 	%rd10, %rd1, %rd79;
	or.pred  	%p44, %p43, %p42;
	@%p44 bra 	$L__BB0_39;
	st.global.f32 	[%rd10+32], %f284;
	st.global.f32 	[%rd10+36], %f283;
$L__BB0_39:
	setp.ge.s32 	%p45, %r27, %r61;
	add.s32 	%r55, %r28, 17;
	setp.ge.s32 	%p46, %r55, %r62;
	or.pred  	%p47, %p45, %p46;
	@%p47 bra 	$L__BB0_41;
	st.global.f32 	[%rd9+64], %f282;
	st.global.f32 	[%rd9+68], %f281;
$L__BB0_41:
	setp.ge.s32 	%p48, %r55, %r62;
	setp.ge.s32 	%p49, %r29, %r61;
	or.pred  	%p50, %p49, %p48;
	@%p50 bra 	$L__BB0_43;
	st.global.f32 	[%rd10+64], %f280;
	st.global.f32 	[%rd10+68], %f279;
$L__BB0_43:
	setp.ge.s32 	%p51, %r27, %r61;
	add.s32 	%r56, %r28, 25;
	setp.ge.s32 	%p52, %r56, %r62;
	or.pred  	%p53, %p51, %p52;
	@%p53 bra 	$L__BB0_45;
	st.global.f32 	[%rd9+96], %f278;
	st.global.f32 	[%rd9+100], %f277;
$L__BB0_45:
	setp.ge.s32 	%p54, %r56, %r62;
	setp.ge.s32 	%p55, %r29, %r61;
	or.pred  	%p56, %p55, %p54;
	@%p56 bra 	$L__BB0_47;
	st.global.f32 	[%rd10+96], %f276;
	st.global.f32 	[%rd10+100], %f275;
$L__BB0_47:
	setp.ge.s32 	%p57, %r33, %r62;
	add.s32 	%r57, %r27, 16;
	add.s32 	%r58, %r27, 24;
	setp.ge.s32 	%p58, %r57, %r61;
	shl.b32 	%r235, %r62, 4;
	add.s32 	%r59, %r235, %r30;
	add.s32 	%r60, %r59, %r31;
	or.pred  	%p59, %p58, %p57;
	@%p59 bra 	$L__BB0_49;
	add.s32 	%r236, %r28, %r59;
	mul.wide.s32 	%rd80, %r236, 4;
	add.s64 	%rd81, %rd1, %rd80;
	st.global.f32 	[%rd81], %f274;
	st.global.f32 	[%rd81+4], %f273;
$L__BB0_49:
	setp.ge.s32 	%p60, %r58, %r61;
	setp.ge.s32 	%p61, %r33, %r62;
	or.pred  	%p62, %p60, %p61;
	@%p62 bra 	$L__BB0_51;
	add.s32 	%r237, %r28, %r60;
	mul.wide.s32 	%rd82, %r237, 4;
	add.s64 	%rd83, %rd1, %rd82;
	st.global.f32 	[%rd83], %f272;
	st.global.f32 	[%rd83+4], %f271;
$L__BB0_51:
	setp.ge.s32 	%p63, %r57, %r61;
	setp.ge.s32 	%p64, %r54, %r62;
	cvt.s64.s32 	%rd84, %r59;
	add.s64 	%rd85, %rd8, %rd84;
	shl.b64 	%rd86, %rd85, 2;
	add.s64 	%rd11, %rd1, %rd86;
	or.pred  	%p65, %p63, %p64;
	@%p65 bra 	$L__BB0_53;
	st.global.f32 	[%rd11+32], %f270;
	st.global.f32 	[%rd11+36], %f269;
$L__BB0_53:
	setp.ge.s32 	%p66, %r58, %r61;
	setp.ge.s32 	%p67, %r54, %r62;
	cvt.s64.s32 	%rd87, %r60;
	add.s64 	%rd88, %rd8, %rd87;
	shl.b64 	%rd89, %rd88, 2;
	add.s64 	%rd12, %rd1, %rd89;
	or.pred  	%p68, %p66, %p67;
	@%p68 bra 	$L__BB0_55;
	st.global.f32 	[%rd12+32], %f268;
	st.global.f32 	[%rd12+36], %f267;
$L__BB0_55:
	setp.ge.s32 	%p69, %r57, %r61;
	setp.ge.s32 	%p70, %r55, %r62;
	or.pred  	%p71, %p69, %p70;
	@%p71 bra 	$L__BB0_57;
	st.global.f32 	[%rd11+64], %f266;
	st.global.f32 	[%rd11+68], %f265;
$L__BB0_57:
	setp.ge.s32 	%p72, %r58, %r61;
	setp.ge.s32 	%p73, %r55, %r62;
	or.pred  	%p74, %p72, %p73;
	@%p74 bra 	$L__BB0_59;
	st.global.f32 	[%rd12+64], %f264;
	st.global.f32 	[%rd12+68], %f263;
$L__BB0_59:
	setp.ge.s32 	%p75, %r57, %r61;
	setp.ge.s32 	%p76, %r56, %r62;
	or.pred  	%p77, %p75, %p76;
	@%p77 bra 	$L__BB0_61;
	st.global.f32 	[%rd11+96], %f262;
	st.global.f32 	[%rd11+100], %f261;
$L__BB0_61:
	setp.ge.s32 	%p78, %r58, %r61;
	setp.ge.s32 	%p79, %r56, %r62;
	or.pred  	%p80, %p78, %p79;
	@%p80 bra 	$L__BB0_63;
	st.global.f32 	[%rd12+96], %f260;
	st.global.f32 	[%rd12+100], %f259;
$L__BB0_63:
	ret;

}


// ===== COMPILED SASS (sm_100) =====

	.target	sm_100

	.elftype	@"ET_EXEC"


//--------------------- .note.nv.tkinfo           --------------------------
	.section	.note.nv.tkinfo,"",@"SHT_NOTE"
	.sectionflags	@"SHF_NOTE_NV_TKINFO"
	.tkinfo
        /*0018*/ 	.word	0x00000002
        /*0030*/ 	.string	""
        /*0030*/ 	.string	"ptxas"
        /*0030*/ 	.string	"Cuda compilation tools, release 13.0, V13.0.88"
        /*0030*/ 	.string	"Build cuda_13.0.r13.0/compiler.36424714_0"
        /*0030*/ 	.string	"-arch sm_100 -m 64 "



//--------------------- .note.nv.cuinfo           --------------------------
	.section	.note.nv.cuinfo,"",@"SHT_NOTE"
	.sectionflags	@"SHF_NOTE_NV_CUINFO"
        /*0018*/ 	.short	0x0002
        /*001a*/ 	.short	0x0064
        /*001c*/ 	.short	0x0082
	.zero		2


//--------------------- .nv.info                  --------------------------
	.section	.nv.info,"",@"SHT_CUDA_INFO"
	.align	4


	//----- nvinfo : EIATTR_REGCOUNT
	.align		4
        /*0000*/ 	.byte	0x04, 0x2f
        /*0002*/ 	.short	(.L_1 - .L_0)
	.align		4
.L_0:
        /*0004*/ 	.word	index@(_ZN8pygpukit3ops4tf3224sgemm_tf32_ampere_kernelEPKfS3_Pfiii)
        /*0008*/ 	.word	0x0000005f


	//----- nvinfo : EIATTR_FRAME_SIZE
	.align		4
.L_1:
        /*000c*/ 	.byte	0x04, 0x11
        /*000e*/ 	.short	(.L_3 - .L_2)
	.align		4
.L_2:
        /*0010*/ 	.word	index@(_ZN8pygpukit3ops4tf3224sgemm_tf32_ampere_kernelEPKfS3_Pfiii)
        /*0014*/ 	.word	0x00000000


	//----- nvinfo : EIATTR_MIN_STACK_SIZE
	.align		4
.L_3:
        /*0018*/ 	.byte	0x04, 0x12
        /*001a*/ 	.short	(.L_5 - .L_4)
	.align		4
.L_4:
        /*001c*/ 	.word	index@(_ZN8pygpukit3ops4tf3224sgemm_tf32_ampere_kernelEPKfS3_Pfiii)
        /*0020*/ 	.word	0x00000000
.L_5:


//--------------------- .nv.compat                --------------------------
	.section	.nv.compat,"",@"SHT_CUDA_COMPAT_INFO"
	.align	4
        /*0000*/ 	.byte	0x02, 0x09, 0x00, 0x00, 0x02, 0x02, 0x01, 0x00, 0x02, 0x05, 0x05, 0x00, 0x03, 0x07, 0x01, 0x01
        /*0010*/ 	.byte	0x02, 0x03, 0x00, 0x00, 0x02, 0x06, 0x01, 0x00, 0x04, 0x0b, 0x08, 0x00, 0x09, 0x00, 0x00, 0x00
        /*0020*/ 	.byte	0x00, 0x00, 0x00, 0x00


//--------------------- .nv.info._ZN8pygpukit3ops4tf3224sgemm_tf32_ampere_kernelEPKfS3_Pfiii --------------------------
	.section	.nv.info._ZN8pygpukit3ops4tf3224sgemm_tf32_ampere_kernelEPKfS3_Pfiii,"",@"SHT_CUDA_INFO"
	.sectionflags	@""
	.align	4


	//----- nvinfo : EIATTR_CUDA_API_VERSION
	.align		4
        /*0000*/ 	.byte	0x04, 0x37
        /*0002*/ 	.short	(.L_7 - .L_6)
.L_6:
        /*0004*/ 	.word	0x00000082


	//----- nvinfo : EIATTR_KPARAM_INFO
	.align		4
.L_7:
        /*0008*/ 	.byte	0x04, 0x17
        /*000a*/ 	.short	(.L_9 - .L_8)
.L_8:
        /*000c*/ 	.word	0x00000000
        /*0010*/ 	.short	0x0005
        /*0012*/ 	.short	0x0020
        /*0014*/ 	.byte	0x00, 0xf0, 0x11, 0x00


	//----- nvinfo : EIATTR_KPARAM_INFO
	.align		4
.L_9:
        /*0018*/ 	.byte	0x04, 0x17
        /*001a*/ 	.short	(.L_11 - .L_10)
.L_10:
        /*001c*/ 	.word	0x00000000
        /*0020*/ 	.short	0x0004
        /*0022*/ 	.short	0x001c
        /*0024*/ 	.byte	0x00, 0xf0, 0x11, 0x00


	//----- nvinfo : EIATTR_KPARAM_INFO
	.align		4
.L_11:
        /*0028*/ 	.byte	0x04, 0x17
        /*002a*/ 	.short	(.L_13 - .L_12)
.L_12:
        /*002c*/ 	.word	0x00000000
        /*0030*/ 	.short	0x0003
        /*0032*/ 	.short	0x0018
        /*0034*/ 	.byte	0x00, 0xf0, 0x11, 0x00


	//----- nvinfo : EIATTR_KPARAM_INFO
	.align		4
.L_13:
        /*0038*/ 	.byte	0x04, 0x17
        /*003a*/ 	.short	(.L_15 - .L_14)
.L_14:
        /*003c*/ 	.word	0x00000000
        /*0040*/ 	.short	0x0002
        /*0042*/ 	.short	0x0010
        /*0044*/ 	.byte	0x00, 0xf5, 0x21, 0x00


	//----- nvinfo : EIATTR_KPARAM_INFO
	.align		4
.L_15:
        /*0048*/ 	.byte	0x04, 0x17
        /*004a*/ 	.short	(.L_17 - .L_16)
.L_16:
        /*004c*/ 	.word	0x00000000
        /*0050*/ 	.short	0x0001
        /*0052*/ 	.short	0x0008
        /*0054*/ 	.byte	0x00, 0xf5, 0x21, 0x00


	//----- nvinfo : EIATTR_KPARAM_INFO
	.align		4
.L_17:
        /*0058*/ 	.byte	0x04, 0x17
        /*005a*/ 	.short	(.L_19 - .L_18)
.L_18:
        /*005c*/ 	.word	0x00000000
        /*0060*/ 	.short	0x0000
        /*0062*/ 	.short	0x0000
        /*0064*/ 	.byte	0x00, 0xf5, 0x21, 0x00


	//----- nvinfo : EIATTR_SPARSE_MMA_MASK
	.align		4
.L_19:
        /*0068*/ 	.byte	0x03, 0x50
        /*006a*/ 	.short	0x0000


	//----- nvinfo : EIATTR_MAXREG_COUNT
	.align		4
        /*006c*/ 	.byte	0x03, 0x1b
        /*006e*/ 	.short	0x0080


	//----- nvinfo : EIATTR_NUM_BARRIERS
	.align		4
        /*0070*/ 	.byte	0x02, 0x4c
        /*0072*/ 	.byte	0x01
	.zero		1


	//----- nvinfo : EIATTR_MERCURY_ISA_VERSION
	.align		4
        /*0074*/ 	.byte	0x03, 0x5f
        /*0076*/ 	.short	0x0101


	//----- nvinfo : EIATTR_VRC_CTA_INIT_COUNT
	.align		4
        /*0078*/ 	.byte	0x02, 0x4a
	.zero		1
	.zero		1


	//----- nvinfo : EIATTR_EXIT_INSTR_OFFSETS
	.align		4
        /*007c*/ 	.byte	0x04, 0x1c
        /*007e*/ 	.short	(.L_21 - .L_20)


	//   ....[0]....
.L_20:
        /*0080*/ 	.word	0x00001cf0


	//   ....[1]....
        /*0084*/ 	.word	0x00001d20


	//----- nvinfo : EIATTR_MAX_THREADS
	.align		4
.L_21:
        /*0088*/ 	.byte	0x04, 0x05
        /*008a*/ 	.short	(.L_23 - .L_22)
.L_22:
        /*008c*/ 	.word	0x00000100
        /*0090*/ 	.word	0x00000001
        /*0094*/ 	.word	0x00000001


	//----- nvinfo : EIATTR_CRS_STACK_SIZE
	.align		4
.L_23:
        /*0098*/ 	.byte	0x04, 0x1e
        /*009a*/ 	.short	(.L_25 - .L_24)
.L_24:
        /*009c*/ 	.word	0x00000000


	//----- nvinfo : EIATTR_CBANK_PARAM_SIZE
	.align		4
.L_25:
        /*00a0*/ 	.byte	0x03, 0x19
        /*00a2*/ 	.short	0x0024


	//----- nvinfo : EIATTR_PARAM_CBANK
	.align		4
        /*00a4*/ 	.byte	0x04, 0x0a
        /*00a6*/ 	.short	(.L_27 - .L_26)
	.align		4
.L_26:
        /*00a8*/ 	.word	index@(.nv.constant0._ZN8pygpukit3ops4tf3224sgemm_tf32_ampere_kernelEPKfS3_Pfiii)
        /*00ac*/ 	.short	0x0380
        /*00ae*/ 	.short	0x0024


	//----- nvinfo : EIATTR_SW_WAR
	.align		4
.L_27:
        /*00b0*/ 	.byte	0x04, 0x36
        /*00b2*/ 	.short	(.L_29 - .L_28)
.L_28:
        /*00b4*/ 	.word	0x00000008
.L_29:


//--------------------- .nv.callgraph             --------------------------
	.section	.nv.callgraph,"",@"SHT_CUDA_CALLGRAPH"
	.align	4
	.sectionentsize	8
	.align		4
        /*0000*/ 	.word	0x00000000
	.align		4
        /*0004*/ 	.word	0xffffffff
	.align		4
        /*0008*/ 	.word	0x00000000
	.align		4
        /*000c*/ 	.word	0xfffffffe
	.align		4
        /*0010*/ 	.word	0x00000000
	.align		4
        /*0014*/ 	.word	0xfffffffd
	.align		4
        /*0018*/ 	.word	0x00000000
	.align		4
        /*001c*/ 	.word	0xfffffffc


//--------------------- .text._ZN8pygpukit3ops4tf3224sgemm_tf32_ampere_kernelEPKfS3_Pfiii --------------------------
	.section	.text._ZN8pygpukit3ops4tf3224sgemm_tf32_ampere_kernelEPKfS3_Pfiii,"ax",@progbits
	.align	128
        .global         _ZN8pygpukit3ops4tf3224sgemm_tf32_ampere_kernelEPKfS3_Pfiii
        .type           _ZN8pygpukit3ops4tf3224sgemm_tf32_ampere_kernelEPKfS3_Pfiii,@function
        .size           _ZN8pygpukit3ops4tf3224sgemm_tf32_ampere_kernelEPKfS3_Pfiii,(.L_x_10 - _ZN8pygpukit3ops4tf3224sgemm_tf32_ampere_kernelEPKfS3_Pfiii)
        .other          _ZN8pygpukit3ops4tf3224sgemm_tf32_ampere_kernelEPKfS3_Pfiii,@"STO_CUDA_ENTRY STV_DEFAULT"
_ZN8pygpukit3ops4tf3224sgemm_tf32_ampere_kernelEPKfS3_Pfiii:
.text._ZN8pygpukit3ops4tf3224sgemm_tf32_ampere_kernelEPKfS3_Pfiii:
[----:B------:R-:W-:Y:S01]  /*0000*/  LDC R1, c[0x0][0x37c] ;  /* 0x0000df00ff017b82 */ /* 0x000fe20000000800 */
[----:B------:R-:W1:Y:S07]  /*0010*/  S2R R0, SR_TID.X ;  /* 0x0000000000007919 */ /* 0x000e6e0000002100 */
[----:B------:R-:W2:Y:S01]  /*0020*/  S2UR UR4, SR_CTAID.Y ;  /* 0x00000000000479c3 */ /* 0x000ea20000002600 */
[----:B------:R-:W3:Y:S01]  /*0030*/  LDCU UR6, c[0x0][0x39c] ;  /* 0x00007380ff0677ac */ /* 0x000ee20008000800 */
[----:B------:R-:W-:Y:S01]  /*0040*/  MOV R73, 0x400 ;  /* 0x0000040000497802 */ /* 0x000fe20000000f00 */
[----:B------:R-:W4:Y:S01]  /*0050*/  S2R R2, SR_CgaCtaId ;  /* 0x0000000000027919 */ /* 0x000f220000008800 */
[----:B------:R-:W5:Y:S01]  /*0060*/  LDCU UR10, c[0x0][0x3a0] ;  /* 0x00007400ff0a77ac */ /* 0x000f620008000800 */
[----:B------:R-:W4:Y:S03]  /*0070*/  S2R R6, SR_SWINHI ;  /* 0x0000000000067919 */ /* 0x000f260000002f00 */
[----:B------:R-:W4:Y:S01]  /*0080*/  S2UR UR5, SR_CTAID.X ;  /* 0x00000000000579c3 */ /* 0x000f220000002500 */
[----:B------:R-:W4:Y:S01]  /*0090*/  LDCU UR11, c[0x0][0x398] ;  /* 0x00007300ff0b77ac */ /* 0x000f220008000800 */
[----:B------:R-:W-:Y:S01]  /*00a0*/  VIADD R63, R73, 0x5000 ;  /* 0x00005000493f7836 */ /* 0x000fe20000000000 */
[----:B------:R-:W4:Y:S01]  /*00b0*/  LDCU.64 UR8, c[0x0][0x358] ;  /* 0x00006b00ff0877ac */ /* 0x000f220008000a00 */
[----:B---3--:R-:W-:Y:S01]  /*00c0*/  IMAD.U32 R79, RZ, RZ, UR6 ;  /* 0x00000006ff4f7e24 */ /* 0x008fe2000f8e00ff */
[----:B-----5:R-:W-:-:S02]  /*00d0*/  UISETP.GE.AND UP0, UPT, UR10, 0x20, UPT ;  /* 0x000000200a00788c */ /* 0x020fc4000bf06270 */
[----:B--2---:R-:W-:Y:S01]  /*00e0*/  USHF.L.U32 UR4, UR4, 0x7, URZ ;  /* 0x0000000704047899 */ /* 0x004fe200080006ff */
[C---:B-1----:R-:W-:Y:S01]  /*00f0*/  IMAD.SHL.U32 R32, R0.reuse, 0x4, RZ ;  /* 0x0000000400207824 */ /* 0x042fe200078e00ff */
[--C-:B------:R-:W-:Y:S01]  /*0100*/  SHF.R.U32.HI R72, RZ, 0x2, R0.reuse ;  /* 0x00000002ff487819 */ /* 0x100fe20000011600 */
[----:B----4-:R-:W-:Y:S01]  /*0110*/  USHF.L.U32 UR5, UR5, 0x7, URZ ;  /* 0x0000000705057899 */ /* 0x010fe200080006ff */
[----:B------:R-:W-:Y:S01]  /*0120*/  SHF.R.U32.HI R65, RZ, 0x5, R0 ;  /* 0x00000005ff417819 */ /* 0x000fe20000011600 */
[----:B------:R-:W-:Y:S01]  /*0130*/  IMAD.SHL.U32 R3, R0, 0x10, RZ ;  /* 0x0000001000037824 */ /* 0x000fe200078e00ff */
[C---:B------:R-:W-:Y:S02]  /*0140*/  LOP3.LUT R80, R32.reuse, 0xc, RZ, 0xc0, !PT ;  /* 0x0000000c20507812 */ /* 0x040fe400078ec0ff */
[----:B------:R-:W-:Y:S01]  /*0150*/  LOP3.LUT R32, R32, 0x7c, RZ, 0xc0, !PT ;  /* 0x0000007c20207812 */ /* 0x000fe200078ec0ff */
[----:B------:R-:W-:Y:S01]  /*0160*/  VIADD R14, R65, 0x8 ;  /* 0x00000008410e7836 */ /* 0x000fe20000000000 */
[----:B------:R-:W-:-:S02]  /*0170*/  LOP3.LUT R69, R72, UR4, RZ, 0xfc, !PT ;  /* 0x0000000448457c12 */ /* 0x000fc4000f8efcff */
[----:B------:R-:W-:Y:S01]  /*0180*/  LEA R73, R2, R73, 0x18 ;  /* 0x0000004902497211 */ /* 0x000fe200078ec0ff */
[----:B------:R-:W-:Y:S01]  /*0190*/  VIADD R64, R32, UR5 ;  /* 0x0000000520407c36 */ /* 0x000fe20008000000 */
[----:B------:R-:W-:Y:S01]  /*01a0*/  LEA R63, R2, R63, 0x18 ;  /* 0x0000003f023f7211 */ /* 0x000fe200078ec0ff */
[C---:B------:R-:W-:Y:S01]  /*01b0*/  VIADD R68, R69.reuse, 0x40 ;  /* 0x0000004045447836 */ /* 0x040fe20000000000 */
[----:B------:R-:W-:Y:S01]  /*01c0*/  ISETP.GE.AND P1, PT, R80, UR10, PT ;  /* 0x0000000a50007c0c */ /* 0x000fe2000bf26270 */
[----:B------:R-:W-:Y:S01]  /*01d0*/  IMAD.SHL.U32 R2, R0, 0x10, RZ ;  /* 0x0000001000027824 */ /* 0x000fe200078e00ff */
[----:B------:R-:W-:Y:S02]  /*01e0*/  ISETP.GE.AND P0, PT, R64, R79, PT ;  /* 0x0000004f4000720c */ /* 0x000fe40003f06270 */
[----:B------:R-:W-:Y:S02]  /*01f0*/  ISETP.GE.OR P2, PT, R69, UR11, P1 ;  /* 0x0000000b45007c0c */ /* 0x000fe40008f46670 */
[----:B------:R-:W-:-:S02]  /*0200*/  ISETP.GE.OR P1, PT, R68, UR11, P1 ;  /* 0x0000000b44007c0c */ /* 0x000fc40008f26670 */
[----:B------:R-:W-:Y:S02]  /*0210*/  LOP3.LUT R91, R2, 0x30, RZ, 0xc0, !PT ;  /* 0x00000030025b7812 */ /* 0x000fe400078ec0ff */
[----:B------:R-:W-:Y:S02]  /*0220*/  LOP3.LUT R89, R3, 0x1f0, RZ, 0xc0, !PT ;  /* 0x000001f003597812 */ /* 0x000fe400078ec0ff */
[----:B------:R-:W-:Y:S02]  /*0230*/  MOV R2, R73 ;  /* 0x0000004900027202 */ /* 0x000fe40000000f00 */
[----:B------:R-:W-:Y:S02]  /*0240*/  MOV R3, R6 ;  /* 0x0000000600037202 */ /* 0x000fe40000000f00 */
[----:B------:R-:W-:Y:S02]  /*0250*/  ISETP.GE.OR P4, PT, R65, UR10, P0 ;  /* 0x0000000a41007c0c */ /* 0x000fe40008786670 */
[----:B------:R-:W-:-:S02]  /*0260*/  ISETP.GE.OR P3, PT, R14, UR10, P0 ;  /* 0x0000000a0e007c0c */ /* 0x000fc40008766670 */
[----:B------:R-:W-:Y:S01]  /*0270*/  IADD3 R90, P5, PT, R2, R91, RZ ;  /* 0x0000005b025a7210 */ /* 0x000fe20007fbe0ff */
[----:B------:R-:W1:Y:S01]  /*0280*/  @!P1 LDC.64 R10, c[0x0][0x380] ;  /* 0x0000e000ff0a9b82 */ /* 0x000e620000000a00 */
[----:B------:R-:W-:Y:S02]  /*0290*/  MOV R4, R63 ;  /* 0x0000003f00047202 */ /* 0x000fe40000000f00 */
[----:B------:R-:W-:Y:S01]  /*02a0*/  MOV R5, R6 ;  /* 0x0000000600057202 */ /* 0x000fe20000000f00 */
[----:B------:R-:W-:Y:S01]  /*02b0*/  @!P1 IMAD R15, R68, UR10, R80 ;  /* 0x0000000a440f9c24 */ /* 0x000fe2000f8e0250 */
[----:B------:R-:W-:Y:S01]  /*02c0*/  SHF.R.U32.HI R74, RZ, 0x1, R0 ;  /* 0x00000001ff4a7819 */ /* 0x000fe20000011600 */
[----:B------:R-:W-:Y:S01]  /*02d0*/  IMAD.X R91, RZ, RZ, R3, P5 ;  /* 0x000000ffff5b7224 */ /* 0x000fe200028e0603 */
[----:B------:R-:W-:Y:S02]  /*02e0*/  IADD3 R88, P6, PT, R4, R89, RZ ;  /* 0x0000005904587210 */ /* 0x000fe40007fde0ff */
[----:B------:R-:W-:Y:S01]  /*02f0*/  LOP3.LUT R78, R0, 0x1f, RZ, 0xc0, !PT ;  /* 0x0000001f004e7812 */ /* 0x000fe200078ec0ff */
[----:B------:R-:W2:Y:S01]  /*0300*/  @!P2 LDC.64 R6, c[0x0][0x380] ;  /* 0x0000e000ff06ab82 */ /* 0x000ea20000000a00 */
[----:B------:R-:W-:Y:S01]  /*0310*/  IMAD.WIDE.U32 R24, R72, 0x50, R90 ;  /* 0x0000005048187825 */ /* 0x000fe200078e005a */
[----:B------:R-:W-:-:S02]  /*0320*/  LOP3.LUT R75, R0, 0x20, RZ, 0xc0, !PT ;  /* 0x00000020004b7812 */ /* 0x000fc400078ec0ff */
[----:B------:R-:W-:Y:S01]  /*0330*/  LOP3.LUT R74, R74, 0x60, RZ, 0xc0, !PT ;  /* 0x000000604a4a7812 */ /* 0x000fe200078ec0ff */
[----:B------:R-:W-:Y:S01]  /*0340*/  IMAD.X R89, RZ, RZ, R5, P6 ;  /* 0x000000ffff597224 */ /* 0x000fe200030e0605 */
[----:B------:R-:W-:Y:S02]  /*0350*/  @!P1 IADD3 R2, P5, PT, R24, 0x1400, RZ ;  /* 0x0000140018029810 */ /* 0x000fe40007fbe0ff */
[----:B------:R-:W3:Y:S01]  /*0360*/  @!P4 LDC.64 R8, c[0x0][0x388] ;  /* 0x0000e200ff08cb82 */ /* 0x000ee20000000a00 */
[----:B------:R-:W-:-:S04]  /*0370*/  IMAD.WIDE.U32 R20, R65, 0x210, R88 ;  /* 0x0000021041147825 */ /* 0x000fc800078e0058 */
[----:B------:R-:W-:Y:S01]  /*0380*/  @!P1 IMAD.X R3, RZ, RZ, R25, P5 ;  /* 0x000000ffff039224 */ /* 0x000fe200028e0619 */
[----:B------:R-:W-:Y:S02]  /*0390*/  @!P3 IADD3 R4, P5, PT, R20, 0x1080, RZ ;  /* 0x000010801404b810 */ /* 0x000fe40007fbe0ff */
[----:B------:R-:W4:Y:S01]  /*03a0*/  @!P3 LDC.64 R12, c[0x0][0x388] ;  /* 0x0000e200ff0cbb82 */ /* 0x000f220000000a00 */
[----:B------:R-:W-:Y:S02]  /*03b0*/  @!P4 MOV R19, R20 ;  /* 0x000000140013c202 */ /* 0x000fe40000000f00 */
[----:B------:R-:W-:Y:S01]  /*03c0*/  @!P3 IMAD.X R5, RZ, RZ, R21, P5 ;  /* 0x000000ffff05b224 */ /* 0x000fe200028e0615 */
[----:B------:R-:W-:Y:S01]  /*03d0*/  @!P1 MOV R17, R2 ;  /* 0x0000000200119202 */ /* 0x000fe20000000f00 */
[----:B------:R-:W-:-:S03]  /*03e0*/  @!P2 IMAD R3, R69, UR10, R80 ;  /* 0x0000000a4503ac24 */ /* 0x000fc6000f8e0250 */
[----:B------:R-:W-:Y:S01]  /*03f0*/  @!P3 MOV R23, R4 ;  /* 0x000000040017b202 */ /* 0x000fe20000000f00 */
[----:B--2---:R-:W-:-:S04]  /*0400*/  @!P2 IMAD.WIDE.U32 R2, R3, 0x4, R6 ;  /* 0x000000040302a825 */ /* 0x004fc800078e0006 */
[----:B------:R-:W-:Y:S02]  /*0410*/  @!P4 IMAD R7, R65, R79, R64 ;  /* 0x0000004f4107c224 */ /* 0x000fe400078e0240 */
[----:B-1----:R-:W-:Y:S01]  /*0420*/  @!P1 IMAD.WIDE.U32 R4, R15, 0x4, R10 ;  /* 0x000000040f049825 */ /* 0x002fe200078e000a */
[----:B------:R-:W-:-:S03]  /*0430*/  @!P2 MOV R15, R24 ;  /* 0x00000018000fa202 */ /* 0x000fc60000000f00 */
[----:B------:R-:W-:Y:S02]  /*0440*/  @!P3 IMAD R11, R14, R79, R64 ;  /* 0x0000004f0e0bb224 */ /* 0x000fe400078e0240 */
[----:B---3--:R-:W-:Y:S01]  /*0450*/  @!P4 IMAD.WIDE R6, R7, 0x4, R8 ;  /* 0x000000040706c825 */ /* 0x008fe200078e0208 */
[----:B------:R-:W-:Y:S01]  /*0460*/  @!PT LDS RZ, [RZ] ;  /* 0x00000000fffff984 */ /* 0x000fe20000000800 */
[----:B------:R-:W-:Y:S01]  /*0470*/  @!PT LDS RZ, [RZ] ;  /* 0x00000000fffff984 */ /* 0x000fe20000000800 */
[----:B------:R-:W-:Y:S01]  /*0480*/  @!PT LDS RZ, [RZ] ;  /* 0x00000000fffff984 */ /* 0x000fe20000000800 */
[----:B------:R1:W-:Y:S03]  /*0490*/  @!P2 LDGSTS.E.BYPASS.128 [R15], desc[UR8][R2.64] ;  /* 0x00000000020fafae */ /* 0x0003e6000b981808 */
[----:B----4-:R-:W-:Y:S01]  /*04a0*/  @!P3 IMAD.WIDE R8, R11, 0x4, R12 ;  /* 0x000000040b08b825 */ /* 0x010fe200078e020c */
[----:B------:R1:W-:Y:S04]  /*04b0*/  @!P1 LDGSTS.E.BYPASS.128 [R17], desc[UR8][R4.64] ;  /* 0x0000000004119fae */ /* 0x0003e8000b981808 */
[----:B------:R1:W-:Y:S04]  /*04c0*/  @!P4 LDGSTS.E.BYPASS.128 [R19], desc[UR8][R6.64] ;  /* 0x000000000613cfae */ /* 0x0003e8000b981808 */
[----:B------:R1:W-:Y:S04]  /*04d0*/  @!P3 LDGSTS.E.BYPASS.128 [R23], desc[UR8][R8.64] ;  /* 0x000000000817bfae */ /* 0x0003e8000b981808 */
[----:B------:R-:W0:Y:S01]  /*04e0*/  LDGDEPBAR ;  /* 0x00000000000079af */ /* 0x000e220000000000 */
[----:B------:R-:W-:Y:S05]  /*04f0*/  BRA.U !UP0, `(.L_x_0) ;  /* 0x0000000108a07547 */ /* 0x000fea000b800000 */
[----:B------:R-:W-:Y:S01]  /*0500*/  ISETP.GE.AND P1, PT, R69, UR11, PT ;  /* 0x0000000b45007c0c */ /* 0x000fe2000bf26270 */
[----:B------:R-:W-:Y:S01]  /*0510*/  BSSY.RECONVERGENT B0, `(.L_x_1) ;  /* 0x0000025000007945 */ /* 0x000fe20003800200 */
[----:B------:R-:W-:-:S11]  /*0520*/  ISETP.GE.AND P2, PT, R68, UR11, PT ;  /* 0x0000000b44007c0c */ /* 0x000fd6000bf46270 */
[----:B-1----:R-:W1:Y:S01]  /*0530*/  @!P1 LDC.64 R6, c[0x0][0x380] ;  /* 0x0000e000ff069b82 */ /* 0x002e620000000a00 */
[C---:B------:R-:W-:Y:S01]  /*0540*/  @!P1 IADD3 R2, P3, PT, R24.reuse, 0x2800, RZ ;  /* 0x0000280018029810 */ /* 0x040fe20007f7e0ff */
[--C-:B------:R-:W-:Y:S01]  /*0550*/  @!P1 IMAD R11, R69, UR10, R80.reuse ;  /* 0x0000000a450b9c24 */ /* 0x100fe2000f8e0250 */
[----:B------:R-:W-:Y:S01]  /*0560*/  @!P2 IADD3 R4, P4, PT, R24, 0x3c00, RZ ;  /* 0x00003c001804a810 */ /* 0x000fe20007f9e0ff */
[----:B------:R-:W-:Y:S02]  /*0570*/  @!P2 IMAD R13, R68, UR10, R80 ;  /* 0x0000000a440dac24 */ /* 0x000fe4000f8e0250 */
[--C-:B------:R-:W-:Y:S02]  /*0580*/  @!P1 IMAD.X R3, RZ, RZ, R25.reuse, P3 ;  /* 0x000000ffff039224 */ /* 0x100fe400018e0619 */
[----:B------:R-:W2:Y:S01]  /*0590*/  @!P2 LDC.64 R8, c[0x0][0x380] ;  /* 0x0000e000ff08ab82 */ /* 0x000ea20000000a00 */
[----:B------:R-:W-:Y:S02]  /*05a0*/  @!P2 IMAD.X R5, RZ, RZ, R25, P4 ;  /* 0x000000ffff05a224 */ /* 0x000fe400020e0619 */
[----:B------:R-:W-:-:S03]  /*05b0*/  @!P1 MOV R3, R2 ;  /* 0x0000000200039202 */ /* 0x000fc60000000f00 */
[----:B------:R-:W-:Y:S01]  /*05c0*/  @!P2 MOV R5, R4 ;  /* 0x000000040005a202 */ /* 0x000fe20000000f00 */
[----:B-1----:R-:W-:-:S05]  /*05d0*/  @!P1 IMAD.WIDE.U32 R6, R11, 0x4, R6 ;  /* 0x000000040b069825 */ /* 0x002fca00078e0006 */
[----:B------:R-:W-:Y:S01]  /*05e0*/  @!PT LDS RZ, [RZ] ;  /* 0x00000000fffff984 */ /* 0x000fe20000000800 */
[----:B------:R-:W-:Y:S01]  /*05f0*/  @!PT LDS RZ, [RZ] ;  /* 0x00000000fffff984 */ /* 0x000fe20000000800 */
[----:B------:R-:W-:Y:S01]  /*0600*/  @!PT LDS RZ, [RZ] ;  /* 0x00000000fffff984 */ /* 0x000fe20000000800 */
[----:B------:R1:W-:Y:S01]  /*0610*/  @!P1 LDGSTS.E.BYPASS.128 [R3], desc[UR8][R6.64+0x40] ;  /* 0x0000004006039fae */ /* 0x0003e2000b981808 */
[----:B--2---:R-:W-:-:S05]  /*0620*/  @!P2 IMAD.WIDE.U32 R8, R13, 0x4, R8 ;  /* 0x000000040d08a825 */ /* 0x004fca00078e0008 */
[----:B------:R1:W-:Y:S01]  /*0630*/  @!P2 LDGSTS.E.BYPASS.128 [R5], desc[UR8][R8.64+0x40] ;  /* 0x000000400805afae */ /* 0x0003e2000b981808 */
[----:B------:R-:W-:Y:S05]  /*0640*/  @P0 BRA `(.L_x_2) ;  /* 0x0000000000440947 */ /* 0x000fea0003800000 */
[----:B-1----:R-:W1:Y:S01]  /*0650*/  LDC.64 R6, c[0x0][0x388] ;  /* 0x0000e200ff067b82 */ /* 0x002e620000000a00 */
[C---:B------:R-:W-:Y:S01]  /*0660*/  IADD3 R2, P1, PT, R20.reuse, 0x2100, RZ ;  /* 0x0000210014027810 */ /* 0x040fe20007f3e0ff */
[----:B------:R-:W-:Y:S01]  /*0670*/  VIADD R5, R65, 0x10 ;  /* 0x0000001041057836 */ /* 0x000fe20000000000 */
[----:B------:R-:W-:-:S03]  /*0680*/  IADD3 R4, P2, PT, R20, 0x3180, RZ ;  /* 0x0000318014047810 */ /* 0x000fc60007f5e0ff */
[----:B------:R-:W-:Y:S02]  /*0690*/  IMAD R8, R5, R79, R64 ;  /* 0x0000004f05087224 */ /* 0x000fe400078e0240 */
[--C-:B------:R-:W-:Y:S02]  /*06a0*/  IMAD.X R3, RZ, RZ, R21.reuse, P1 ;  /* 0x000000ffff037224 */ /* 0x100fe400008e0615 */
[----:B------:R-:W-:Y:S02]  /*06b0*/  IMAD.X R5, RZ, RZ, R21, P2 ;  /* 0x000000ffff057224 */ /* 0x000fe400010e0615 */
[----:B------:R-:W-:Y:S01]  /*06c0*/  IMAD R9, R79, 0x8, R8 ;  /* 0x000000084f097824 */ /* 0x000fe200078e0208 */
[----:B------:R-:W-:Y:S02]  /*06d0*/  MOV R11, R2 ;  /* 0x00000002000b7202 */ /* 0x000fe40000000f00 */
[----:B------:R-:W-:Y:S01]  /*06e0*/  MOV R13, R4 ;  /* 0x00000004000d7202 */ /* 0x000fe20000000f00 */
[----:B-1----:R-:W-:-:S04]  /*06f0*/  IMAD.WIDE R2, R8, 0x4, R6 ;  /* 0x0000000408027825 */ /* 0x002fc800078e0206 */
[----:B------:R-:W-:Y:S01]  /*0700*/  IMAD.WIDE R4, R9, 0x4, R6 ;  /* 0x0000000409047825 */ /* 0x000fe200078e0206 */
[----:B------:R-:W-:Y:S01]  /*0710*/  @!PT LDS RZ, [RZ] ;  /* 0x00000000fffff984 */ /* 0x000fe20000000800 */
[----:B------:R-:W-:Y:S01]  /*0720*/  @!PT LDS RZ, [RZ] ;  /* 0x00000000fffff984 */ /* 0x000fe20000000800 */
[----:B------:R-:W-:Y:S01]  /*0730*/  @!PT LDS RZ, [RZ] ;  /* 0x00000000fffff984 */ /* 0x000fe20000000800 */
[----:B------:R2:W-:Y:S04]  /*0740*/  LDGSTS.E.BYPASS.128 [R11], desc[UR8][R2.64] ;  /* 0x00000000020b7fae */ /* 0x0005e8000b981808 */
[----:B------:R2:W-:Y:S02]  /*0750*/  LDGSTS.E.BYPASS.128 [R13], desc[UR8][R4.64] ;  /* 0x00000000040d7fae */ /* 0x0005e4000b981808 */
.L_x_2:
[----:B------:R-:W-:Y:S05]  /*0760*/  BSYNC.RECONVERGENT B0 ;  /* 0x0000000000007941 */ /* 0x000fea0003800200 */
.L_x_1:
[----:B------:R-:W0:Y:S02]  /*0770*/  LDGDEPBAR ;  /* 0x00000000000079af */ /* 0x000e240000000000 */
.L_x_0:
[----:B------:R-:W-:-:S04]  /*0780*/  DEPBAR.LE SB0, 0x1 ;  /* 0x000080400000791a */ /* 0x000fc80000000000 */
[----:B------:R-:W-:Y:S01]  /*0790*/  UISETP.GE.AND UP0, UPT, UR10, 0x10, UPT ;  /* 0x000000100a00788c */ /* 0x000fe2000bf06270 */
[----:B-1----:R-:W-:Y:S01]  /*07a0*/  CS2R R14, SRZ ;  /* 0x00000000000e7805 */ /* 0x002fe2000001ff00 */
[----:B------:R-:W-:Y:S01]  /*07b0*/  USHF.R.S32.HI UR6, URZ, 0x1f, UR10 ;  /* 0x0000001fff067899 */ /* 0x000fe2000801140a */
[----:B--2---:R-:W-:Y:S02]  /*07c0*/  CS2R R12, SRZ ;  /* 0x00000000000c7805 */ /* 0x004fe4000001ff00 */
[----:B------:R-:W-:Y:S02]  /*07d0*/  CS2R R58, SRZ ;  /* 0x00000000003a7805 */ /* 0x000fe4000001ff00 */
[----:B------:R-:W-:Y:S02]  /*07e0*/  CS2R R56, SRZ ;  /* 0x0000000000387805 */ /* 0x000fe4000001ff00 */
[----:B------:R-:W-:Y:S02]  /*07f0*/  CS2R R50, SRZ ;  /* 0x0000000000327805 */ /* 0x000fe4000001ff00 */
[----:B------:R-:W-:-:S02]  /*0800*/  CS2R R48, SRZ ;  /* 0x0000000000307805 */ /* 0x000fc4000001ff00 */
[----:B------:R-:W-:Y:S02]  /*0810*/  CS2R R54, SRZ ;  /* 0x0000000000367805 */ /* 0x000fe4000001ff00 */
[----:B------:R-:W-:Y:S02]  /*0820*/  CS2R R52, SRZ ;  /* 0x0000000000347805 */ /* 0x000fe4000001ff00 */
[----:B------:R-:W-:Y:S02]  /*0830*/  CS2R R18, SRZ ;  /* 0x0000000000127805 */ /* 0x000fe4000001ff00 */
[----:B------:R-:W-:Y:S02]  /*0840*/  CS2R R16, SRZ ;  /* 0x0000000000107805 */ /* 0x000fe4000001ff00 */
[----:B------:R-:W-:Y:S02]  /*0850*/  CS2R R22, SRZ ;  /* 0x0000000000167805 */ /* 0x000fe4000001ff00 */
[----:B------:R-:W-:-:S02]  /*0860*/  CS2R R20, SRZ ;  /* 0x0000000000147805 */ /* 0x000fc4000001ff00 */
[----:B------:R-:W-:Y:S02]  /*0870*/  CS2R R42, SRZ ;  /* 0x00000000002a7805 */ /* 0x000fe4000001ff00 */
[----:B------:R-:W-:Y:S02]  /*0880*/  CS2R R40, SRZ ;  /* 0x0000000000287805 */ /* 0x000fe4000001ff00 */
[----:B------:R-:W-:Y:S02]  /*0890*/  CS2R R46, SRZ ;  /* 0x00000000002e7805 */ /* 0x000fe4000001ff00 */
[----:B------:R-:W-:Y:S01]  /*08a0*/  CS2R R44, SRZ ;  /* 0x00000000002c7805 */ /* 0x000fe2000001ff00 */
[----:B------:R-:W-:Y:S01]  /*08b0*/  ULEA.HI UR6, UR6, UR10, URZ, 0x4 ;  /* 0x0000000a06067291 */ /* 0x000fe2000f8f20ff */
[----:B------:R-:W-:Y:S06]  /*08c0*/  BAR.SYNC.DEFER_BLOCKING 0x0 ;  /* 0x0000000000007b1d */ /* 0x000fec0000010000 */
[----:B------:R-:W-:Y:S05]  /*08d0*/  BRA.U !UP0, `(.L_x_3) ;  /* 0x0000000d087c7547 */ /* 0x000fea000b800000 */
[----:B------:R-:W-:Y:S01]  /*08e0*/  USHF.R.S32.HI UR7, URZ, 0x4, UR6 ;  /* 0x00000004ff077899 */ /* 0x000fe20008011406 */
[----:B------:R-:W-:Y:S01]  /*08f0*/  IMAD.SHL.U32 R2, R0, 0x2, RZ ;  /* 0x0000000200027824 */ /* 0x000fe200078e00ff */
[----:B------:R-:W-:Y:S01]  /*0900*/  SHF.R.U32.HI R3, RZ, 0x2, R78 ;  /* 0x00000002ff037819 */ /* 0x000fe2000001164e */
[C---:B------:R-:W-:Y:S01]  /*0910*/  VIADD R6, R65.reuse, 0x28 ;  /* 0x0000002841067836 */ /* 0x040fe20000000000 */
[----:B------:R-:W-:Y:S01]  /*0920*/  UISETP.GT.AND UP0, UPT, UR7, 0x2, UPT ;  /* 0x000000020700788c */ /* 0x000fe2000bf04270 */
[----:B------:R-:W-:Y:S01]  /*0930*/  VIADD R4, R65, 0x20 ;  /* 0x0000002041047836 */ /* 0x000fe20000000000 */
[----:B------:R-:W-:Y:S01]  /*0940*/  LOP3.LUT R2, R2, 0x6, RZ, 0xc0, !PT ;  /* 0x0000000602027812 */ /* 0x000fe200078ec0ff */
[----:B------:R-:W-:Y:S02]  /*0950*/  IMAD R5, R6, R79, UR5 ;  /* 0x0000000506057e24 */ /* 0x000fe4000f8e024f */
[----:B------:R-:W-:Y:S02]  /*0960*/  IMAD R62, R3, 0x2, R74 ;  /* 0x00000002033e7824 */ /* 0x000fe400078e024a */
[----:B------:R-:W-:-:S02]  /*0970*/  IMAD.IADD R36, R32, 0x1, R5 ;  /* 0x0000000120247824 */ /* 0x000fc400078e0205 */
[----:B------:R-:W-:Y:S02]  /*0980*/  IMAD R7, R4, R79, UR5 ;  /* 0x0000000504077e24 */ /* 0x000fe4000f8e024f */
[----:B------:R-:W-:Y:S02]  /*0990*/  IMAD R5, R62, 0x50, R73 ;  /* 0x000000503e057824 */ /* 0x000fe400078e0249 */
[----:B------:R-:W-:Y:S02]  /*09a0*/  IMAD R8, R2, 0x210, R63 ;  /* 0x0000021002087824 */ /* 0x000fe400078e023f */
[----:B------:R-:W-:Y:S02]  /*09b0*/  IMAD.IADD R3, R75, 0x1, R3 ;  /* 0x000000014b037824 */ /* 0x000fe400078e0203 */
[----:B------:R-:W-:Y:S02]  /*09c0*/  IMAD.IADD R32, R32, 0x1, R7 ;  /* 0x0000000120207824 */ /* 0x000fe400078e0207 */
[----:B------:R-:W-:-:S02]  /*09d0*/  IMAD R82, R69, UR10, R80 ;  /* 0x0000000a45527c24 */ /* 0x000fc4000f8e0250 */
[----:B------:R-:W-:Y:S02]  /*09e0*/  IMAD R37, R2, 0x4, R5 ;  /* 0x0000000402257824 */ /* 0x000fe400078e0205 */
[----:B------:R-:W-:Y:S02]  /*09f0*/  IMAD R33, R3, 0x4, R8 ;  /* 0x0000000403217824 */ /* 0x000fe400078e0208 */
[----:B------:R-:W-:Y:S01]  /*0a00*/  IMAD R81, R68, UR10, R80 ;  /* 0x0000000a44517c24 */ /* 0x000fe2000f8e0250 */
[----:B------:R-:W-:Y:S06]  /*0a10*/  BRA.U !UP0, `(.L_x_4) ;  /* 0x0000000108987547 */ /* 0x000fec000b800000 */
[----:B------:R-:W-:Y:S01]  /*0a20*/  VIADD R5, R80, 0x20 ;  /* 0x0000002050057836 */ /* 0x000fe20000000000 */
[----:B------:R-:W-:Y:S02]  /*0a30*/  ISETP.GE.OR P3, PT, R4, UR10, P0 ;  /* 0x0000000a04007c0c */ /* 0x000fe40008766670 */
[----:B------:R-:W-:Y:S02]  /*0a40*/  ISETP.GE.OR P0, PT, R6, UR10, P0 ;  /* 0x0000000a06007c0c */ /* 0x000fe40008706670 */
[----:B------:R-:W-:Y:S02]  /*0a50*/  ISETP.GE.AND P1, PT, R5, UR10, PT ;  /* 0x0000000a05007c0c */ /* 0x000fe4000bf26270 */
[----:B------:R-:W-:Y:S02]  /*0a60*/  IADD3 R4, P4, PT, R90, 0x2800, RZ ;  /* 0x000028005a047810 */ /* 0x000fe40007f9e0ff */
[----:B------:R-:W-:Y:S02]  /*0a70*/  ISETP.GE.OR P2, PT, R69, UR11, P1 ;  /* 0x0000000b45007c0c */ /* 0x000fe40008f46670 */
[----:B------:R-:W-:Y:S01]  /*0a80*/  ISETP.GE.OR P1, PT, R68, UR11, P1 ;  /* 0x0000000b44007c0c */ /* 0x000fe20008f26670 */
[----:B------:R-:W-:Y:S01]  /*0a90*/  IMAD.X R5, RZ, RZ, R91, P4 ;  /* 0x000000ffff057224 */ /* 0x000fe200020e065b */
[----:B------:R-:W-:Y:S01]  /*0aa0*/  IADD3 R6, P5, PT, R88, 0x2100, RZ ;  /* 0x0000210058067810 */ /* 0x000fe20007fbe0ff */
[----:B------:R-:W1:Y:S01]  /*0ab0*/  @!P3 LDC.64 R16, c[0x0][0x388] ;  /* 0x0000e200ff10bb82 */ /* 0x000e620000000a00 */
[----:B------:R-:W-:-:S04]  /*0ac0*/  IMAD.WIDE.U32 R4, R72, 0x50, R4 ;  /* 0x0000005048047825 */ /* 0x000fc800078e0004 */
[----:B------:R-:W-:-:S03]  /*0ad0*/  IMAD.X R7, RZ, RZ, R89, P5 ;  /* 0x000000ffff077224 */ /* 0x000fc600028e0659 */
[----:B------:R-:W2:Y:S01]  /*0ae0*/  @!P2 LDC.64 R12, c[0x0][0x380] ;  /* 0x0000e000ff0cab82 */ /* 0x000ea20000000a00 */
[----:B------:R-:W-:Y:S01]  /*0af0*/  @!P2 MOV R21, R4 ;  /* 0x000000040015a202 */ /* 0x000fe20000000f00 */
[----:B------:R-:W-:Y:S01]  /*0b00*/  IMAD.WIDE.U32 R6, R65, 0x210, R6 ;  /* 0x0000021041067825 */ /* 0x000fe200078e0006 */
[----:B------:R-:W-:Y:S02]  /*0b10*/  @!P1 IADD3 R8, P4, PT, R4, 0x1400, RZ ;  /* 0x0000140004089810 */ /* 0x000fe40007f9e0ff */
[----:B------:R-:W-:-:S03]  /*0b20*/  @!P0 IADD3 R10, P5, PT, R6, 0x1080, RZ ;  /* 0x00001080060a8810 */ /* 0x000fc60007fbe0ff */
[----:B------:R-:W3:Y:S01]  /*0b30*/  @!P1 LDC.64 R14, c[0x0][0x380] ;  /* 0x0000e000ff0e9b82 */ /* 0x000ee20000000a00 */
[----:B------:R-:W-:Y:S01]  /*0b40*/  @!P1 IMAD.X R9, RZ, RZ, R5, P4 ;  /* 0x000000ffff099224 */ /* 0x000fe200020e0605 */
[----:B------:R-:W-:Y:S01]  /*0b50*/  @!P3 MOV R25, R6 ;  /* 0x000000060019b202 */ /* 0x000fe20000000f00 */
[----:B------:R-:W-:Y:S02]  /*0b60*/  @!P2 VIADD R5, R82, 0x20 ;  /* 0x000000205205a836 */ /* 0x000fe40000000000 */
[----:B------:R-:W-:Y:S01]  /*0b70*/  @!P0 IMAD.X R11, RZ, RZ, R7, P5 ;  /* 0x000000ffff0b8224 */ /* 0x000fe200028e0607 */
[----:B------:R-:W-:Y:S01]  /*0b80*/  @!P1 MOV R23, R8 ;  /* 0x0000000800179202 */ /* 0x000fe20000000f00 */
[----:B------:R-:W-:Y:S01]  /*0b90*/  @!P1 VIADD R7, R81, 0x20 ;  /* 0x0000002051079836 */ /* 0x000fe20000000000 */
[----:B------:R-:W4:Y:S01]  /*0ba0*/  @!P0 LDC.64 R18, c[0x0][0x388] ;  /* 0x0000e200ff128b82 */ /* 0x000f220000000a00 */
[----:B-1----:R-:W-:Y:S01]  /*0bb0*/  @!P3 IMAD.WIDE R8, R32, 0x4, R16 ;  /* 0x000000042008b825 */ /* 0x002fe200078e0210 */
[----:B------:R-:W-:-:S03]  /*0bc0*/  @!P0 MOV R27, R10 ;  /* 0x0000000a001b8202 */ /* 0x000fc60000000f00 */
[----:B--2---:R-:W-:-:S05]  /*0bd0*/  @!P2 IMAD.WIDE R4, R5, 0x4, R12 ;  /* 0x000000040504a825 */ /* 0x004fca00078e020c */
[----:B------:R-:W-:Y:S01]  /*0be0*/  @!PT LDS RZ, [RZ] ;  /* 0x00000000fffff984 */ /* 0x000fe20000000800 */
[----:B------:R-:W-:Y:S01]  /*0bf0*/  @!PT LDS RZ, [RZ] ;  /* 0x00000000fffff984 */ /* 0x000fe20000000800 */
[----:B------:R-:W-:Y:S01]  /*0c00*/  @!PT LDS RZ, [RZ] ;  /* 0x00000000fffff984 */ /* 0x000fe20000000800 */
[----:B------:R1:W-:Y:S01]  /*0c10*/  @!P2 LDGSTS.E.BYPASS.128 [R21], desc[UR8][R4.64] ;  /* 0x000000000415afae */ /* 0x0003e2000b981808 */
[----:B---3--:R-:W-:-:S05]  /*0c20*/  @!P1 IMAD.WIDE R6, R7, 0x4, R14 ;  /* 0x0000000407069825 */ /* 0x008fca00078e020e */
[----:B------:R1:W-:Y:S01]  /*0c30*/  @!P1 LDGSTS.E.BYPASS.128 [R23], desc[UR8][R6.64] ;  /* 0x0000000006179fae */ /* 0x0003e2000b981808 */
[----:B----4-:R-:W-:-:S03]  /*0c40*/  @!P0 IMAD.WIDE R10, R36, 0x4, R18 ;  /* 0x00000004240a8825 */ /* 0x010fc600078e0212 */
[----:B------:R1:W-:Y:S04]  /*0c50*/  @!P3 LDGSTS.E.BYPASS.128 [R25], desc[UR8][R8.64] ;  /* 0x000000000819bfae */ /* 0x0003e8000b981808 */
[----:B------:R1:W-:Y:S04]  /*0c60*/  @!P0 LDGSTS.E.BYPASS.128 [R27], desc[UR8][R10.64] ;  /* 0x000000000a1b8fae */ /* 0x0003e8000b981808 */
[----:B------:R-:W0:Y:S02]  /*0c70*/  LDGDEPBAR ;  /* 0x00000000000079af */ /* 0x000e240000000000 */
.L_x_4:
[----:B------:R-:W-:Y:S04]  /*0c80*/  LDS R52, [R33] ;  /* 0x0000000021347984 */ /* 0x000fe80000000800 */
[----:B------:R-:W-:Y:S04]  /*0c90*/  LDS R53, [R33+0x210] ;  /* 0x0002100021357984 */ /* 0x000fe80000000800 */
[----:B------:R-:W-:Y:S04]  /*0ca0*/  LDS R48, [R33+0x20] ;  /* 0x0000200021307984 */ /* 0x000fe80000000800 */
[----:B------:R-:W-:Y:S04]  /*0cb0*/  LDS R49, [R33+0x230] ;  /* 0x0002300021317984 */ /* 0x000fe80000000800 */
[----:B------:R-:W-:Y:S04]  /*0cc0*/  LDS R56, [R33+0x40] ;  /* 0x0000400021387984 */ /* 0x000fe80000000800 */
[----:B------:R-:W-:Y:S04]  /*0cd0*/  LDS R57, [R33+0x250] ;  /* 0x0002500021397984 */ /* 0x000fe80000000800 */
[----:B------:R-:W-:Y:S04]  /*0ce0*/  LDS.64 R16, [R37] ;  /* 0x0000000025107984 */ /* 0x000fe80000000a00 */
[----:B------:R-:W2:Y:S04]  /*0cf0*/  LDS.64 R18, [R37+0x50] ;  /* 0x0000500025127984 */ /* 0x000ea80000000a00 */
[----:B------:R-:W-:Y:S04]  /*0d00*/  LDS R34, [R33+0x60] ;  /* 0x0000600021227984 */ /* 0x000fe80000000800 */
[----:B------:R-:W3:Y:S04]  /*0d10*/  LDS R35, [R33+0x270] ;  /* 0x0002700021237984 */ /* 0x000ee80000000800 */
[----:B-1----:R-:W-:Y:S04]  /*0d20*/  LDS.64 R8, [R37+0x500] ;  /* 0x0005000025087984 */ /* 0x002fe80000000a00 */
[----:B------:R-:W1:Y:S04]  /*0d30*/  LDS.64 R10, [R37+0x550] ;  /* 0x00055000250a7984 */ /* 0x000e680000000a00 */
[----:B------:R-:W-:Y:S04]  /*0d40*/  LDS.64 R24, [R37+0x20] ;  /* 0x0000200025187984 */ /* 0x000fe80000000a00 */
[----:B------:R-:W-:Y:S04]  /*0d50*/  LDS.64 R26, [R37+0x70] ;  /* 0x00007000251a7984 */ /* 0x000fe80000000a00 */
[----:B------:R-:W-:Y:S04]  /*0d60*/  LDS.64 R4, [R37+0x520] ;  /* 0x0005200025047984 */ /* 0x000fe80000000a00 */
[----:B------:R-:W-:Y:S04]  /*0d70*/  LDS.64 R6, [R37+0x570] ;  /* 0x0005700025067984 */ /* 0x000fe80000000a00 */
[----:B------:R-:W-:Y:S04]  /*0d80*/  LDS R14, [R33+0x10c0] ;  /* 0x0010c000210e7984 */ /* 0x000fe80000000800 */
[----:B------:R-:W4:Y:S01]  /*0d90*/  LDS R15, [R33+0x12d0] ;  /* 0x0012d000210f7984 */ /* 0x000f220000000800 */
[C---:B--2---:R-:W-:Y:S03]  /*0da0*/  HMMA.1688.F32.TF32 R44, R16.reuse, R52, RZ ;  /* 0x00000034102c723c */ /* 0x044fe600000810ff */
[----:B------:R-:W-:Y:S04]  /*0db0*/  LDS R12, [R33+0x10e0] ;  /* 0x0010e000210c7984 */ /* 0x000fe80000000800 */
[----:B------:R-:W2:Y:S01]  /*0dc0*/  LDS R13, [R33+0x12f0] ;  /* 0x0012f000210d7984 */ /* 0x000ea20000000800 */
[C---:B------:R-:W-:Y:S03]  /*0dd0*/  HMMA.1688.F32.TF32 R40, R16.reuse, R48, RZ ;  /* 0x000000301028723c */ /* 0x040fe600000810ff */
[----:B------:R-:W-:Y:S04]  /*0de0*/  LDS R30, [R33+0x1080] ;  /* 0x00108000211e7984 */ /* 0x000fe80000000800 */
[----:B------:R-:W5:Y:S01]  /*0df0*/  LDS R31, [R33+0x1290] ;  /* 0x00129000211f7984 */ /* 0x000f620000000800 */
[C---:B------:R-:W-:Y:S03]  /*0e00*/  HMMA.1688.F32.TF32 R20, R16.reuse, R56, RZ ;  /* 0x000000381014723c */ /* 0x040fe600000810ff */
[----:B------:R-:W-:Y:S04]  /*0e10*/  LDS R28, [R33+0x10a0] ;  /* 0x0010a000211c7984 */ /* 0x000fe80000000800 */
[----:B------:R-:W5:Y:S01]  /*0e20*/  LDS R29, [R33+0x12b0] ;  /* 0x0012b000211d7984 */ /* 0x000f620000000800 */
[----:B---3--:R-:W-:Y:S08]  /*0e30*/  HMMA.1688.F32.TF32 R16, R16, R34, RZ ;  /* 0x000000221010723c */ /* 0x008ff000000810ff */
[C---:B-1----:R-:W-:Y:S08]  /*0e40*/  HMMA.1688.F32.TF32 R52, R8.reuse, R52, RZ ;  /* 0x000000340834723c */ /* 0x042ff000000810ff */
[C---:B------:R-:W-:Y:S08]  /*0e50*/  HMMA.1688.F32.TF32 R48, R8.reuse, R48, RZ ;  /* 0x000000300830723c */ /* 0x040ff000000810ff */
[C---:B------:R-:W-:Y:S08]  /*0e60*/  HMMA.1688.F32.TF32 R56, R8.reuse, R56, RZ ;  /* 0x000000380838723c */ /* 0x040ff000000810ff */
[----:B------:R-:W-:Y:S08]  /*0e70*/  HMMA.1688.F32.TF32 R8, R8, R34, RZ ;  /* 0x000000220808723c */ /* 0x000ff000000810ff */
[-C--:B----4-:R-:W-:Y:S08]  /*0e80*/  HMMA.1688.F32.TF32 R20, R24, R14.reuse, R20 ;  /* 0x0000000e1814723c */ /* 0x090ff00000081014 */
[----:B------:R-:W-:Y:S08]  /*0e90*/  HMMA.1688.F32.TF32 R56, R4, R14, R56 ;  /* 0x0000000e0438723c */ /* 0x000ff00000081038 */
[C---:B--2---:R-:W-:Y:S08]  /*0ea0*/  HMMA.1688.F32.TF32 R16, R24.reuse, R12, R16 ;  /* 0x0000000c1810723c */ /* 0x044ff00000081010 */
[-C--:B-----5:R-:W-:Y:S08]  /*0eb0*/  HMMA.1688.F32.TF32 R44, R24, R30.reuse, R44 ;  /* 0x0000001e182c723c */ /* 0x0a0ff0000008102c */
[----:B------:R-:W-:Y:S08]  /*0ec0*/  HMMA.1688.F32.TF32 R52, R4, R30, R52 ;  /* 0x0000001e0434723c */ /* 0x000ff00000081034 */
[-C--:B------:R-:W-:Y:S08]  /*0ed0*/  HMMA.1688.F32.TF32 R40, R24, R28.reuse, R40 ;  /* 0x0000001c1828723c */ /* 0x080ff00000081028 */
[C---:B------:R-:W-:Y:S08]  /*0ee0*/  HMMA.1688.F32.TF32 R48, R4.reuse, R28, R48 ;  /* 0x0000001c0430723c */ /* 0x040ff00000081030 */
[----:B------:R-:W-:Y:S01]  /*0ef0*/  HMMA.1688.F32.TF32 R12, R4, R12, R8 ;  /* 0x0000000c040c723c */ /* 0x000fe20000081008 */
[----:B------:R-:W-:-:S04]  /*0f00*/  NOP ;  /* 0x0000000000007918 */ /* 0x000fc80000000000 */
[----:B------:R-:W-:-:S15]  /*0f10*/  BRA.U !UP0, `(.L_x_5) ;  /* 0x0000000108047547 */ /* 0x000fde000b800000 */
[----:B------:R-:W-:-:S04]  /*0f20*/  DEPBAR.LE SB0, 0x1 ;  /* 0x000080400000791a */ /* 0x000fc80000000000 */
.L_x_5:
[----:B------:R-:W-:Y:S01]  /*0f30*/  BAR.SYNC.DEFER_BLOCKING 0x0 ;  /* 0x0000000000007b1d */ /* 0x000fe20000010000 */
[----:B------:R-:W-:Y:S01]  /*0f40*/  UIADD3 UR6, UPT, UPT, -UR7, 0x1, URZ ;  /* 0x0000000107067890 */ /* 0x000fe2000fffe1ff */
[C---:B------:R-:W-:Y:S02]  /*0f50*/  IMAD R84, R79.reuse, 0x10, R36 ;  /* 0x000000104f547824 */ /* 0x040fe400078e0224 */
[----:B------:R-:W-:Y:S01]  /*0f60*/  IMAD R83, R79, 0x10, R32 ;  /* 0x000000104f537824 */ /* 0x000fe200078e0220 */
[----:B------:R-:W-:-:S09]  /*0f70*/  UISETP.NE.AND UP0, UPT, UR6, URZ, UPT ;  /* 0x000000ff0600728c */ /* 0x000fd2000bf05270 */
[----:B------:R-:W-:Y:S05]  /*0f80*/  BRA.U !UP0, `(.L_x_3) ;  /* 0x0000000508d07547 */ /* 0x000fea000b800000 */
[----:B------:R-:W1:Y:S01]  /*0f90*/  LDC R79, c[0x0][0x39c] ;  /* 0x0000e700ff4f7b82 */ /* 0x000e620000000800 */
[----:B------:R-:W-:Y:S01]  /*0fa0*/  VIADD R82, R82, 0x10 ;  /* 0x0000001052527836 */ /* 0x000fe20000000000 */
[----:B------:R-:W2:Y:S01]  /*0fb0*/  LDCU UR13, c[0x0][0x398] ;  /* 0x00007300ff0d77ac */ /* 0x000ea20008000800 */
[----:B------:R-:W-:Y:S02]  /*0fc0*/  VIADD R81, R81, 0x10 ;  /* 0x0000001051517836 */ /* 0x000fe40000000000 */
[----:B------:R-:W-:Y:S01]  /*0fd0*/  VIADD R80, R80, 0x10 ;  /* 0x0000001050507836 */ /* 0x000fe20000000000 */
[----:B------:R-:W3:Y:S01]  /*0fe0*/  LDCU UR14, c[0x0][0x39c] ;  /* 0x00007380ff0e77ac */ /* 0x000ee20008000800 */
[----:B------:R-:W-:Y:S02]  /*0ff0*/  VIADD R85, R65, 0x30 ;  /* 0x0000003041557836 */ /* 0x000fe40000000000 */
[----:B------:R-:W-:Y:S01]  /*1000*/  IMAD.MOV.U32 R86, RZ, RZ, 0x1 ;  /* 0x00000001ff567424 */ /* 0x000fe200078e00ff */
[----:B------:R-:W4:Y:S06]  /*1010*/  LDCU UR12, c[0x0][0x3a0] ;  /* 0x00007400ff0c77ac */ /* 0x000f2c0008000800 */
.L_x_8:
[C---:B------:R-:W-:Y:S01]  /*1020*/  VIADD R6, R86.reuse, 0x2 ;  /* 0x0000000256067836 */ /* 0x040fe20000000000 */
[----:B------:R-:W-:-:S04]  /*1030*/  LOP3.LUT R4, R86, 0x1, RZ, 0xc0, !PT ;  /* 0x0000000156047812 */ /* 0x000fc800078ec0ff */
[----:B------:R-:W-:Y:S01]  /*1040*/  ISETP.GE.AND P2, PT, R6, UR7, PT ;  /* 0x0000000706007c0c */ /* 0x000fe2000bf46270 */
[C---:B------:R-:W-:Y:S02]  /*1050*/  IMAD R5, R4.reuse, 0x2800, R73 ;  /* 0x0000280004057824 */ /* 0x040fe400078e0249 */
[----:B------:R-:W-:Y:S02]  /*1060*/  IMAD R7, R4, 0x2100, R63 ;  /* 0x0000210004077824 */ /* 0x000fe400078e023f */
[----:B------:R-:W-:Y:S02]  /*1070*/  IMAD R5, R62, 0x50, R5 ;  /* 0x000000503e057824 */ /* 0x000fe400078e0205 */
[C---:B------:R-:W-:Y:S02]  /*1080*/  IMAD R92, R2.reuse, 0x210, R7 ;  /* 0x00000210025c7824 */ /* 0x040fe400078e0207 */
[----:B------:R-:W-:Y:S02]  /*1090*/  IMAD R87, R2, 0x4, R5 ;  /* 0x0000000402577824 */ /* 0x000fe400078e0205 */
[----:B------:R-:W-:-:S02]  /*10a0*/  IMAD R92, R3, 0x4, R92 ;  /* 0x00000004035c7824 */ /* 0x000fc400078e025c */
[----:B------:R-:W-:Y:S05]  /*10b0*/  @P2 BRA `(.L_x_6) ;  /* 0x0000000000ac2947 */ /* 0x000fea0003800000 */
[----:B------:R-:W-:Y:S01]  /*10c0*/  VIADD R5, R80, 0x20 ;  /* 0x0000002050057836 */ /* 0x000fe20000000000 */
[----:B---3--:R-:W-:Y:S01]  /*10d0*/  ISETP.GE.AND P1, PT, R64, UR14, PT ;  /* 0x0000000e40007c0c */ /* 0x008fe2000bf26270 */
[----:B------:R-:W-:Y:S02]  /*10e0*/  IMAD.MOV.U32 R26, RZ, RZ, R90 ;  /* 0x000000ffff1a7224 */ /* 0x000fe400078e005a */
[----:B------:R-:W-:Y:S01]  /*10f0*/  IMAD.MOV.U32 R27, RZ, RZ, R91 ;  /* 0x000000ffff1b7224 */ /* 0x000fe200078e005b */
[----:B----4-:R-:W-:Y:S01]  /*1100*/  ISETP.GE.AND P0, PT, R5, UR12, PT ;  /* 0x0000000c05007c0c */ /* 0x010fe2000bf06270 */
[C---:B------:R-:W-:Y:S01]  /*1110*/  VIADD R5, R85.reuse, 0x8 ;  /* 0x0000000855057836 */ /* 0x040fe20000000000 */
[----:B------:R-:W-:Y:S01]  /*1120*/  ISETP.GE.OR P4, PT, R85, UR12, P1 ;  /* 0x0000000c55007c0c */ /* 0x000fe20008f86670 */
[----:B------:R-:W-:Y:S01]  /*1130*/  IMAD.MOV.U32 R24, RZ, RZ, R88 ;  /* 0x000000ffff187224 */ /* 0x000fe200078e0058 */
[----:B--2---:R-:W-:Y:S01]  /*1140*/  ISETP.GE.OR P3, PT, R69, UR13, P0 ;  /* 0x0000000d45007c0c */ /* 0x004fe20008766670 */
[----:B------:R-:W-:Y:S01]  /*1150*/  IMAD.MOV.U32 R25, RZ, RZ, R89 ;  /* 0x000000ffff197224 */ /* 0x000fe200078e0059 */
[----:B------:R-:W-:-:S02]  /*1160*/  ISETP.GE.OR P0, PT, R68, UR13, P0 ;  /* 0x0000000d44007c0c */ /* 0x000fc40008706670 */
[----:B------:R-:W-:Y:S02]  /*1170*/  ISETP.GE.OR P1, PT, R5, UR12, P1 ;  /* 0x0000000c05007c0c */ /* 0x000fe40008f26670 */
[----:B------:R-:W-:-:S05]  /*1180*/  LOP3.LUT R5, R4, 0x1, RZ, 0x3c, !PT ;  /* 0x0000000104057812 */ /* 0x000fca00078e3cff */
[C---:B------:R-:W-:Y:S01]  /*1190*/  IMAD.WIDE.U32 R26, R5.reuse, 0x2800, R26 ;  /* 0x00002800051a7825 */ /* 0x040fe200078e001a */
[----:B------:R-:W2:Y:S03]  /*11a0*/  @!P4 LDC.64 R10, c[0x0][0x388] ;  /* 0x0000e200ff0acb82 */ /* 0x000ea60000000a00 */
[----:B------:R-:W-:-:S04]  /*11b0*/  IMAD.WIDE.U32 R24, R5, 0x2100, R24 ;  /* 0x0000210005187825 */ /* 0x000fc800078e0018 */
[----:B------:R-:W-:Y:S01]  /*11c0*/  IMAD.WIDE.U32 R26, R72, 0x50, R26 ;  /* 0x00000050481a7825 */ /* 0x000fe200078e001a */
[----:B------:R-:W3:Y:S03]  /*11d0*/  @!P3 LDC.64 R4, c[0x0][0x380] ;  /* 0x0000e000ff04bb82 */ /* 0x000ee60000000a00 */
[----:B------:R-:W-:Y:S01]  /*11e0*/  IMAD.WIDE.U32 R24, R65, 0x210, R24 ;  /* 0x0000021041187825 */ /* 0x000fe200078e0018 */
[----:B------:R-:W-:Y:S02]  /*11f0*/  @!P0 IADD3 R30, P5, PT, R26, 0x1400, RZ ;  /* 0x000014001a1e8810 */ /* 0x000fe40007fbe0ff */
[----:B------:R-:W-:Y:S01]  /*1200*/  @!P3 MOV R35, R26 ;  /* 0x0000001a0023b202 */ /* 0x000fe20000000f00 */
[----:B------:R-:W-:Y:S01]  /*1210*/  @!P3 VIADD R33, R82, 0x20 ;  /* 0x000000205221b836 */ /* 0x000fe20000000000 */
[----:B------:R-:W4:Y:S01]  /*1220*/  @!P0 LDC.64 R6, c[0x0][0x380] ;  /* 0x0000e000ff068b82 */ /* 0x000f220000000a00 */
[----:B------:R-:W-:Y:S01]  /*1230*/  @!P1 IADD3 R28, P6, PT, R24, 0x1080, RZ ;  /* 0x00001080181c9810 */ /* 0x000fe20007fde0ff */
[----:B------:R-:W-:Y:S01]  /*1240*/  @!P0 IMAD.X R31, RZ, RZ, R27, P5 ;  /* 0x000000ffff1f8224 */ /* 0x000fe200028e061b */
[----:B------:R-:W-:-:S03]  /*1250*/  @!P4 MOV R27, R24 ;  /* 0x00000018001bc202 */ /* 0x000fc60000000f00 */
[----:B------:R-:W-:Y:S01]  /*1260*/  @!P1 IMAD.X R29, RZ, RZ, R25, P6 ;  /* 0x000000ffff1d9224 */ /* 0x000fe200030e0619 */
[----:B------:R-:W-:Y:S01]  /*1270*/  @!P0 MOV R31, R30 ;  /* 0x0000001e001f8202 */ /* 0x000fe20000000f00 */
[----:B------:R-:W5:Y:S01]  /*1280*/  @!P1 LDC.64 R8, c[0x0][0x388] ;  /* 0x0000e200ff089b82 */ /* 0x000f620000000a00 */
[----:B------:R-:W-:Y:S02]  /*1290*/  @!P0 VIADD R25, R81, 0x20 ;  /* 0x0000002051198836 */ /* 0x000fe40000000000 */
[----:B--2---:R-:W-:Y:S01]  /*12a0*/  @!P4 IMAD.WIDE R10, R83, 0x4, R10 ;  /* 0x00000004530ac825 */ /* 0x004fe200078e020a */
[----:B------:R-:W-:-:S03]  /*12b0*/  @!P1 MOV R29, R28 ;  /* 0x0000001c001d9202 */ /* 0x000fc60000000f00 */
[----:B---3--:R-:W-:-:S05]  /*12c0*/  @!P3 IMAD.WIDE R4, R33, 0x4, R4 ;  /* 0x000000042104b825 */ /* 0x008fca00078e0204 */
[----:B------:R-:W-:Y:S01]  /*12d0*/  @!PT LDS RZ, [RZ] ;  /* 0x00000000fffff984 */ /* 0x000fe20000000800 */
[----:B------:R-:W-:Y:S01]  /*12e0*/  @!PT LDS RZ, [RZ] ;  /* 0x00000000fffff984 */ /* 0x000fe20000000800 */
[----:B------:R-:W-:Y:S01]  /*12f0*/  @!PT LDS RZ, [RZ] ;  /* 0x00000000fffff984 */ /* 0x000fe20000000800 */
[----:B------:R2:W-:Y:S01]  /*1300*/  @!P3 LDGSTS.E.BYPASS.128 [R35], desc[UR8][R4.64] ;  /* 0x000000000423bfae */ /* 0x0005e2000b981808 */
[----:B----4-:R-:W-:-:S05]  /*1310*/  @!P0 IMAD.WIDE R6, R25, 0x4, R6 ;  /* 0x0000000419068825 */ /* 0x010fca00078e0206 */
[----:B------:R2:W-:Y:S01]  /*1320*/  @!P0 LDGSTS.E.BYPASS.128 [R31], desc[UR8][R6.64] ;  /* 0x00000000061f8fae */ /* 0x0005e2000b981808 */
[----:B-----5:R-:W-:-:S03]  /*1330*/  @!P1 IMAD.WIDE R8, R84, 0x4, R8 ;  /* 0x0000000454089825 */ /* 0x020fc600078e0208 */
[----:B------:R2:W-:Y:S04]  /*1340*/  @!P4 LDGSTS.E.BYPASS.128 [R27], desc[UR8][R10.64] ;  /* 0x000000000a1bcfae */ /* 0x0005e8000b981808 */
[----:B------:R2:W-:Y:S04]  /*1350*/  @!P1 LDGSTS.E.BYPASS.128 [R29], desc[UR8][R8.64] ;  /* 0x00000000081d9fae */ /* 0x0005e8000b981808 */
[----:B------:R-:W0:Y:S02]  /*1360*/  LDGDEPBAR ;  /* 0x00000000000079af */ /* 0x000e240000000000 */
.L_x_6:
[----:B------:R-:W-:Y:S04]  /*1370*/  LDS R76, [R92] ;  /* 0x000000005c4c7984 */ /* 0x000fe80000000800 */
[----:B------:R-:W-:Y:S04]  /*1380*/  LDS R77, [R92+0x210] ;  /* 0x000210005c4d7984 */ /* 0x000fe80000000800 */
[----:B------:R-:W-:Y:S04]  /*1390*/  LDS R70, [R92+0x20] ;  /* 0x000020005c467984 */ /* 0x000fe80000000800 */
[----:B------:R-:W-:Y:S04]  /*13a0*/  LDS.64 R24, [R87] ;  /* 0x0000000057187984 */ /* 0x000fe80000000a00 */
[----:B--2---:R-:W2:Y:S04]  /*13b0*/  LDS.64 R26, [R87+0x50] ;  /* 0x00005000571a7984 */ /* 0x004ea80000000a00 */
[----:B------:R-:W-:Y:S04]  /*13c0*/  LDS.64 R28, [R87+0x500] ;  /* 0x00050000571c7984 */ /* 0x000fe80000000a00 */
[----:B------:R-:W5:Y:S04]  /*13d0*/  LDS.64 R30, [R87+0x550] ;  /* 0x00055000571e7984 */ /* 0x000f680000000a00 */
[----:B------:R-:W3:Y:S04]  /*13e0*/  LDS R71, [R92+0x230] ;  /* 0x000230005c477984 */ /* 0x000ee80000000800 */
[----:B------:R-:W-:Y:S04]  /*13f0*/  LDS R66, [R92+0x40] ;  /* 0x000040005c427984 */ /* 0x000fe80000000800 */
[----:B------:R-:W4:Y:S04]  /*1400*/  LDS R67, [R92+0x250] ;  /* 0x000250005c437984 */ /* 0x000f280000000800 */
[----:B------:R-:W-:Y:S04]  /*1410*/  LDS R60, [R92+0x60] ;  /* 0x000060005c3c7984 */ /* 0x000fe80000000800 */
[----:B------:R-:W1:Y:S04]  /*1420*/  LDS R61, [R92+0x270] ;  /* 0x000270005c3d7984 */ /* 0x000e680000000800 */
[----:B------:R-:W-:Y:S04]  /*1430*/  LDS R10, [R92+0x1080] ;  /* 0x001080005c0a7984 */ /* 0x000fe80000000800 */
[----:B------:R-:W-:Y:S04]  /*1440*/  LDS R11, [R92+0x1290] ;  /* 0x001290005c0b7984 */ /* 0x000fe80000000800 */
[----:B------:R-:W-:Y:S01]  /*1450*/  LDS R8, [R92+0x10a0] ;  /* 0x0010a0005c087984 */ /* 0x000fe20000000800 */
[-C--:B--2---:R-:W-:Y:S03]  /*1460*/  HMMA.1688.F32.TF32 R44, R24, R76.reuse, R44 ;  /* 0x0000004c182c723c */ /* 0x084fe6000008102c */
[----:B------:R-:W-:Y:S04]  /*1470*/  LDS R9, [R92+0x12b0] ;  /* 0x0012b0005c097984 */ /* 0x000fe80000000800 */
[----:B------:R-:W-:Y:S01]  /*1480*/  LDS R6, [R92+0x10c0] ;  /* 0x0010c0005c067984 */ /* 0x000fe20000000800 */
[----:B-----5:R-:W-:Y:S03]  /*1490*/  HMMA.1688.F32.TF32 R52, R28, R76, R52 ;  /* 0x0000004c1c34723c */ /* 0x020fe60000081034 */
[----:B------:R-:W-:Y:S04]  /*14a0*/  LDS R7, [R92+0x12d0] ;  /* 0x0012d0005c077984 */ /* 0x000fe80000000800 */
[----:B------:R-:W-:Y:S01]  /*14b0*/  LDS.64 R32, [R87+0x20] ;  /* 0x0000200057207984 */ /* 0x000fe20000000a00 */
[-C--:B---3--:R-:W-:Y:S03]  /*14c0*/  HMMA.1688.F32.TF32 R40, R24, R70.reuse, R40 ;  /* 0x000000461828723c */ /* 0x088fe60000081028 */
[----:B------:R-:W2:Y:S04]  /*14d0*/  LDS.64 R34, [R87+0x70] ;  /* 0x0000700057227984 */ /* 0x000ea80000000a00 */
[----:B------:R-:W-:Y:S01]  /*14e0*/  LDS R4, [R92+0x10e0] ;  /* 0x0010e0005c047984 */ /* 0x000fe20000000800 */
[----:B------:R-:W-:Y:S03]  /*14f0*/  HMMA.1688.F32.TF32 R48, R28, R70, R48 ;  /* 0x000000461c30723c */ /* 0x000fe60000081030 */
[----:B------:R-:W3:Y:S04]  /*1500*/  LDS R5, [R92+0x12f0] ;  /* 0x0012f0005c057984 */ /* 0x000ee80000000800 */
[----:B------:R-:W-:Y:S01]  /*1510*/  LDS.64 R36, [R87+0x520] ;  /* 0x0005200057247984 */ /* 0x000fe20000000a00 */
[-C--:B----4-:R-:W-:Y:S03]  /*1520*/  HMMA.1688.F32.TF32 R20, R24, R66.reuse, R20 ;  /* 0x000000421814723c */ /* 0x090fe60000081014 */
[----:B------:R-:W4:Y:S05]  /*1530*/  LDS.64 R38, [R87+0x570] ;  /* 0x0005700057267984 */ /* 0x000f2a0000000a00 */
[----:B------:R-:W-:Y:S08]  /*1540*/  HMMA.1688.F32.TF32 R56, R28, R66, R56 ;  /* 0x000000421c38723c */ /* 0x000ff00000081038 */
[-C--:B-1----:R-:W-:Y:S08]  /*1550*/  HMMA.1688.F32.TF32 R16, R24, R60.reuse, R16 ;  /* 0x0000003c1810723c */ /* 0x082ff00000081010 */
[----:B------:R-:W-:Y:S08]  /*1560*/  HMMA.1688.F32.TF32 R12, R28, R60, R12 ;  /* 0x0000003c1c0c723c */ /* 0x000ff0000008100c */
[C---:B--2---:R-:W-:Y:S08]  /*1570*/  HMMA.1688.F32.TF32 R44, R32.reuse, R10, R44 ;  /* 0x0000000a202c723c */ /* 0x044ff0000008102c */
[C---:B------:R-:W-:Y:S08]  /*1580*/  HMMA.1688.F32.TF32 R40, R32.reuse, R8, R40 ;  /* 0x000000082028723c */ /* 0x040ff00000081028 */
[C---:B------:R-:W-:Y:S08]  /*1590*/  HMMA.1688.F32.TF32 R20, R32.reuse, R6, R20 ;  /* 0x000000062014723c */ /* 0x040ff00000081014 */
[----:B---3--:R-:W-:Y:S08]  /*15a0*/  HMMA.1688.F32.TF32 R16, R32, R4, R16 ;  /* 0x000000042010723c */ /* 0x008ff00000081010 */
[C---:B----4-:R-:W-:Y:S08]  /*15b0*/  HMMA.1688.F32.TF32 R52, R36.reuse, R10, R52 ;  /* 0x0000000a2434723c */ /* 0x050ff00000081034 */
[C---:B------:R-:W-:Y:S08]  /*15c0*/  HMMA.1688.F32.TF32 R48, R36.reuse, R8, R48 ;  /* 0x000000082430723c */ /* 0x040ff00000081030 */
[C---:B------:R-:W-:Y:S08]  /*15d0*/  HMMA.1688.F32.TF32 R56, R36.reuse, R6, R56 ;  /* 0x000000062438723c */ /* 0x040ff00000081038 */
[----:B------:R-:W-:Y:S01]  /*15e0*/  HMMA.1688.F32.TF32 R12, R36, R4, R12 ;  /* 0x00000004240c723c */ /* 0x000fe2000008100c */
[----:B------:R-:W-:-:S04]  /*15f0*/  NOP ;  /* 0x0000000000007918 */ /* 0x000fc80000000000 */
[----:B------:R-:W-:-:S15]  /*1600*/  @P2 BRA `(.L_x_7) ;  /* 0x0000000000042947 */ /* 0x000fde0003800000 */
[----:B------:R-:W-:-:S04]  /*1610*/  DEPBAR.LE SB0, 0x1 ;  /* 0x000080400000791a */ /* 0x000fc80000000000 */
.L_x_7:
[----:B------:R-:W-:Y:S01]  /*1620*/  BAR.SYNC.DEFER_BLOCKING 0x0 ;  /* 0x0000000000007b1d */ /* 0x000fe20000010000 */
[----:B------:R-:W-:Y:S01]  /*1630*/  UIADD3 UR6, UPT, UPT, UR6, 0x1, URZ ;  /* 0x0000000106067890 */ /* 0x000fe2000fffe0ff */
[----:B------:R-:W-:Y:S02]  /*1640*/  VIADD R86, R86, 0x1 ;  /* 0x0000000156567836 */ /* 0x000fe40000000000 */
[----:B------:R-:W-:Y:S01]  /*1650*/  VIADD R85, R85, 0x10 ;  /* 0x0000001055557836 */ /* 0x000fe20000000000 */
[----:B------:R-:W-:Y:S01]  /*1660*/  UISETP.NE.AND UP0, UPT, UR6, URZ, UPT ;  /* 0x000000ff0600728c */ /* 0x000fe2000bf05270 */
[----:B------:R-:W-:Y:S02]  /*1670*/  VIADD R82, R82, 0x10 ;  /* 0x0000001052527836 */ /* 0x000fe40000000000 */
[----:B------:R-:W-:Y:S02]  /*1680*/  VIADD R81, R81, 0x10 ;  /* 0x0000001051517836 */ /* 0x000fe40000000000 */
[----:B------:R-:W-:-:S02]  /*1690*/  VIADD R80, R80, 0x10 ;  /* 0x0000001050507836 */ /* 0x000fc40000000000 */
[C---:B------:R-:W-:Y:S02]  /*16a0*/  IMAD R84, R79.reuse, 0x10, R84 ;  /* 0x000000104f547824 */ /* 0x040fe400078e0254 */
[----:B------:R-:W-:Y:S01]  /*16b0*/  IMAD R83, R79, 0x10, R83 ;  /* 0x000000104f537824 */ /* 0x000fe200078e0253 */
[----:B------:R-:W-:Y:S06]  /*16c0*/  BRA.U UP0, `(.L_x_8) ;  /* 0xfffffff900547547 */ /* 0x000fec000b83ffff */
.L_x_3:
[----:B------:R-:W-:Y:S01]  /*16d0*/  IMAD.SHL.U32 R0, R0, 0x2, RZ ;  /* 0x0000000200007824 */ /* 0x000fe200078e00ff */
[----:B------:R-:W1:Y:S01]  /*16e0*/  LDCU UR15, c[0x0][0x398] ;  /* 0x00007300ff0f77ac */ /* 0x000e620008000800 */
[----:B------:R-:W-:-:S03]  /*16f0*/  VIADD R3, R74, UR4 ;  /* 0x000000044a037c36 */ /* 0x000fc60008000000 */
[----:B------:R-:W-:Y:S01]  /*1700*/  LOP3.LUT R0, R0, 0x6, RZ, 0xc0, !PT ;  /* 0x0000000600007812 */ /* 0x000fe200078ec0ff */
[----:B------:R-:W2:Y:S01]  /*1710*/  LDCU.64 UR6, c[0x0][0x390] ;  /* 0x00007200ff0677ac */ /* 0x000ea20008000a00 */
[----:B------:R-:W-:Y:S02]  /*1720*/  LEA.HI R78, R78, R3, RZ, 0x1e ;  /* 0x000000034e4e7211 */ /* 0x000fe400078ff0ff */
[----:B------:R-:W-:-:S03]  /*1730*/  IADD3 R75, PT, PT, R0, UR5, R75 ;  /* 0x00000005004b7c10 */ /* 0x000fc6000fffe04b */
[C---:B------:R-:W-:Y:S01]  /*1740*/  VIADD R26, R78.reuse, 0x8 ;  /* 0x000000084e1a7836 */ /* 0x040fe20000000000 */
[----:B------:R-:W-:Y:S01]  /*1750*/  SHF.R.S32.HI R27, RZ, 0x1f, R75 ;  /* 0x0000001fff1b7819 */ /* 0x000fe2000001144b */
[C---:B------:R-:W-:Y:S02]  /*1760*/  VIADD R0, R75.reuse, 0x1 ;  /* 0x000000014b007836 */ /* 0x040fe40000000000 */
[----:B------:R-:W-:Y:S02]  /*1770*/  VIADD R10, R75, 0x9 ;  /* 0x000000094b0a7836 */ /* 0x000fe40000000000 */
[----:B------:R-:W-:Y:S01]  /*1780*/  VIADD R25, R78, 0x18 ;  /* 0x000000184e197836 */ /* 0x000fe20000000000 */
[CC--:B------:R-:W-:Y:S02]  /*1790*/  ISETP.GE.AND P2, PT, R0.reuse, R79.reuse, PT ;  /* 0x0000004f0000720c */ /* 0x0c0fe40003f46270 */
[-C--:B------:R-:W-:Y:S01]  /*17a0*/  ISETP.GE.AND P3, PT, R0, R79.reuse, PT ;  /* 0x0000004f0000720c */ /* 0x080fe20003f66270 */
[C---:B------:R-:W-:Y:S01]  /*17b0*/  IMAD R0, R78.reuse, R79, RZ ;  /* 0x0000004f4e007224 */ /* 0x040fe200078e02ff */
[----:B-1----:R-:W-:-:S02]  /*17c0*/  ISETP.LT.AND P2, PT, R78, UR15, !P2 ;  /* 0x0000000f4e007c0c */ /* 0x002fc4000d741270 */
[----:B------:R-:W-:Y:S01]  /*17d0*/  ISETP.GE.OR P4, PT, R26, UR15, P3 ;  /* 0x0000000f1a007c0c */ /* 0x000fe20009f86670 */
[----:B------:R-:W-:Y:S01]  /*17e0*/  IMAD R2, R79, 0x8, R0 ;  /* 0x000000084f027824 */ /* 0x000fe200078e0200 */
[----:B------:R-:W-:-:S04]  /*17f0*/  IADD3 R9, P0, PT, R75, R0, RZ ;  /* 0x000000004b097210 */ /* 0x000fc80007f1e0ff */
[----:B------:R-:W-:Y:S02]  /*1800*/  LEA.HI.X.SX32 R24, R0, R27, 0x1, P0 ;  /* 0x0000001b00187211 */ /* 0x000fe400000f0eff */
[----:B--2---:R-:W-:Y:S02]  /*1810*/  LEA R8, P1, R9, UR6, 0x2 ;  /* 0x0000000609087c11 */ /* 0x004fe4000f8210ff */
[----:B------:R-:W-:Y:S01]  /*1820*/  ISETP.GE.AND P0, PT, R10, R79, PT ;  /* 0x0000004f0a00720c */ /* 0x000fe20003f06270 */
[----:B------:R-:W1:Y:S01]  /*1830*/  @P2 LDC.64 R4, c[0x0][0x390] ;  /* 0x0000e400ff042b82 */ /* 0x000e620000000a00 */
[----:B------:R-:W-:Y:S01]  /*1840*/  @P2 IMAD.IADD R3, R75, 0x1, R0 ;  /* 0x000000014b032824 */ /* 0x000fe200078e0200 */
[----:B------:R-:W-:Y:S01]  /*1850*/  LEA.HI.X R9, R9, UR7, R24, 0x2, P1 ;  /* 0x0000000709097c11 */ /* 0x000fe200088f1418 */
[C---:B------:R-:W-:Y:S01]  /*1860*/  VIADD R10, R75.reuse, 0x11 ;  /* 0x000000114b0a7836 */ /* 0x040fe20000000000 */
[----:B------:R-:W-:Y:S01]  /*1870*/  IADD3 R11, P1, PT, R75, R2, RZ ;  /* 0x000000024b0b7210 */ /* 0x000fe20007f3e0ff */
[----:B------:R-:W-:Y:S01]  /*1880*/  IMAD R0, R79, 0x10, R0 ;  /* 0x000000104f007824 */ /* 0x000fe200078e0200 */
[----:B------:R-:W-:-:S02]  /*1890*/  ISETP.GE.OR P6, PT, R78, UR15, P0 ;  /* 0x0000000f4e007c0c */ /* 0x000fc400087c6670 */
[----:B------:R-:W2:Y:S01]  /*18a0*/  @!P4 LDC.64 R6, c[0x0][0x390] ;  /* 0x0000e400ff06cb82 */ /* 0x000ea20000000a00 */
[----:B------:R-:W-:Y:S02]  /*18b0*/  LEA.HI.X.SX32 R24, R2, R27, 0x1, P1 ;  /* 0x0000001b02187211 */ /* 0x000fe400008f0eff */
[----:B------:R-:W-:Y:S01]  /*18c0*/  ISETP.GE.AND P1, PT, R10, R79, PT ;  /* 0x0000004f0a00720c */ /* 0x000fe20003f26270 */
[----:B------:R-:W-:Y:S02]  /*18d0*/  VIADD R10, R75, 0x19 ;  /* 0x000000194b0a7836 */ /* 0x000fe40000000000 */
[----:B-1----:R-:W-:-:S04]  /*18e0*/  @P2 IMAD.WIDE R4, R3, 0x4, R4 ;  /* 0x0000000403042825 */ /* 0x002fc800078e0204 */
[----:B------:R-:W-:Y:S01]  /*18f0*/  @!P4 IMAD.IADD R3, R75, 0x1, R2 ;  /* 0x000000014b03c824 */ /* 0x000fe200078e0202 */
[----:B------:R-:W-:Y:S01]  /*1900*/  LEA R2, P5, R11, UR6, 0x2 ;  /* 0x000000060b027c11 */ /* 0x000fe2000f8a10ff */
[----:B------:R-:W-:Y:S02]  /*1910*/  @P2 STG.E desc[UR8][R4.64], R44 ;  /* 0x0000002c04002986 */ /* 0x000fe4000c101908 */
[----:B--2---:R-:W-:Y:S01]  /*1920*/  @!P4 IMAD.WIDE R6, R3, 0x4, R6 ;  /* 0x000000040306c825 */ /* 0x004fe200078e0206 */
[----:B------:R-:W-:Y:S01]  /*1930*/  LEA.HI.X R3, R11, UR7, R24, 0x2, P5 ;  /* 0x000000070b037c11 */ /* 0x000fe2000a8f1418 */
[----:B------:R1:W-:Y:S01]  /*1940*/  @P2 STG.E desc[UR8][R4.64+0x4], R45 ;  /* 0x0000042d04002986 */ /* 0x0003e2000c101908 */
[C---:B------:R-:W-:Y:S01]  /*1950*/  ISETP.GE.OR P5, PT, R78.reuse, UR15, P1 ;  /* 0x0000000f4e007c0c */ /* 0x040fe20008fa6670 */
[----:B------:R-:W-:Y:S01]  /*1960*/  VIADD R24, R78, 0x10 ;  /* 0x000000104e187836 */ /* 0x000fe20000000000 */
[----:B------:R-:W-:Y:S01]  /*1970*/  ISETP.GE.AND P2, PT, R10, R79, PT ;  /* 0x0000004f0a00720c */ /* 0x000fe20003f46270 */
[----:B------:R-:W-:Y:S04]  /*1980*/  @!P4 STG.E desc[UR8][R6.64], R46 ;  /* 0x0000002e0600c986 */ /* 0x000fe8000c101908 */
[----:B------:R2:W-:Y:S01]  /*1990*/  @!P4 STG.E desc[UR8][R6.64+0x4], R47 ;  /* 0x0000042f0600c986 */ /* 0x0005e2000c101908 */
[----:B------:R-:W-:-:S03]  /*19a0*/  ISETP.GE.OR P4, PT, R26, UR15, P0 ;  /* 0x0000000f1a007c0c */ /* 0x000fc60008786670 */
[----:B------:R-:W-:Y:S04]  /*19b0*/  @!P6 STG.E desc[UR8][R8.64+0x20], R40 ;  /* 0x000020280800e986 */ /* 0x000fe8000c101908 */
[----:B------:R-:W-:Y:S01]  /*19c0*/  @!P6 STG.E desc[UR8][R8.64+0x24], R41 ;  /* 0x000024290800e986 */ /* 0x000fe2000c101908 */
[----:B------:R-:W-:Y:S02]  /*19d0*/  ISETP.GE.OR P6, PT, R24, UR15, P3 ;  /* 0x0000000f18007c0c */ /* 0x000fe40009fc6670 */
[----:B------:R-:W-:-:S03]  /*19e0*/  ISETP.GE.OR P3, PT, R25, UR15, P3 ;  /* 0x0000000f19007c0c */ /* 0x000fc60009f66670 */
[----:B------:R-:W-:Y:S04]  /*19f0*/  @!P4 STG.E desc[UR8][R2.64+0x20], R42 ;  /* 0x0000202a0200c986 */ /* 0x000fe8000c101908 */
[----:B------:R-:W-:Y:S01]  /*1a00*/  @!P4 STG.E desc[UR8][R2.64+0x24], R43 ;  /* 0x0000242b0200c986 */ /* 0x000fe2000c101908 */
[----:B------:R-:W-:-:S03]  /*1a10*/  ISETP.GE.OR P4, PT, R26, UR15, P1 ;  /* 0x0000000f1a007c0c */ /* 0x000fc60008f86670 */
[----:B------:R3:W-:Y:S01]  /*1a20*/  @!P5 STG.E desc[UR8][R8.64+0x40], R20 ;  /* 0x000040140800d986 */ /* 0x0007e2000c101908 */
[----:B-1----:R-:W1:Y:S03]  /*1a30*/  @!P6 LDC.64 R4, c[0x0][0x390] ;  /* 0x0000e400ff04eb82 */ /* 0x002e660000000a00 */
[----:B------:R4:W-:Y:S01]  /*1a40*/  @!P5 STG.E desc[UR8][R8.64+0x44], R21 ;  /* 0x000044150800d986 */ /* 0x0009e2000c101908 */
[----:B------:R-:W-:-:S04]  /*1a50*/  ISETP.GE.OR P5, PT, R78, UR15, P2 ;  /* 0x0000000f4e007c0c */ /* 0x000fc800097a6670 */
[----:B--2---:R-:W2:Y:S01]  /*1a60*/  @!P3 LDC.64 R6, c[0x0][0x390] ;  /* 0x0000e400ff06bb82 */ /* 0x004ea20000000a00 */
[----:B------:R-:W-:Y:S01]  /*1a70*/  @!P4 STG.E desc[UR8][R2.64+0x40], R22 ;  /* 0x000040160200c986 */ /* 0x000fe2000c101908 */
[----:B---3--:R-:W-:-:S03]  /*1a80*/  IMAD R20, R79, 0x8, R0 ;  /* 0x000000084f147824 */ /* 0x008fc600078e0200 */
[----:B------:R-:W-:Y:S01]  /*1a90*/  @!P4 STG.E desc[UR8][R2.64+0x44], R23 ;  /* 0x000044170200c986 */ /* 0x000fe2000c101908 */
[C---:B------:R-:W-:Y:S01]  /*1aa0*/  IADD3 R11, P4, PT, R75.reuse, R0, RZ ;  /* 0x000000004b0b7210 */ /* 0x040fe20007f9e0ff */
[----:B----4-:R-:W-:Y:S02]  /*1ab0*/  @!P6 IMAD.IADD R21, R75, 0x1, R0 ;  /* 0x000000014b15e824 */ /* 0x010fe400078e0200 */
[----:B------:R-:W-:Y:S04]  /*1ac0*/  @!P5 STG.E desc[UR8][R8.64+0x60], R16 ;  /* 0x000060100800d986 */ /* 0x000fe8000c101908 */
[----:B------:R3:W-:Y:S01]  /*1ad0*/  @!P5 STG.E desc[UR8][R8.64+0x64], R17 ;  /* 0x000064110800d986 */ /* 0x0007e2000c101908 */
[----:B------:R-:W-:Y:S02]  /*1ae0*/  ISETP.GE.OR P5, PT, R26, UR15, P2 ;  /* 0x0000000f1a007c0c */ /* 0x000fe400097a6670 */
[----:B------:R-:W-:Y:S01]  /*1af0*/  LEA.HI.X.SX32 R26, R0, R27, 0x1, P4 ;  /* 0x0000001b001a7211 */ /* 0x000fe200020f0eff */
[----:B-1----:R-:W-:Y:S01]  /*1b00*/  @!P6 IMAD.WIDE R4, R21, 0x4, R4 ;  /* 0x000000041504e825 */ /* 0x002fe200078e0204 */
[----:B------:R-:W-:-:S04]  /*1b10*/  LEA R10, P4, R11, UR6, 0x2 ;  /* 0x000000060b0a7c11 */ /* 0x000fc8000f8810ff */
[----:B------:R-:W-:Y:S02]  /*1b20*/  LEA.HI.X R11, R11, UR7, R26, 0x2, P4 ;  /* 0x000000070b0b7c11 */ /* 0x000fe4000a0f141a */
[C---:B------:R-:W-:Y:S01]  /*1b30*/  IADD3 R0, P4, PT, R75.reuse, R20, RZ ;  /* 0x000000144b007210 */ /* 0x040fe20007f9e0ff */
[----:B------:R-:W-:Y:S02]  /*1b40*/  @!P3 IMAD.IADD R75, R75, 0x1, R20 ;  /* 0x000000014b4bb824 */ /* 0x000fe400078e0214 */
[----:B------:R1:W-:Y:S01]  /*1b50*/  @!P5 STG.E desc[UR8][R2.64+0x60], R18 ;  /* 0x000060120200d986 */ /* 0x0003e2000c101908 */
[----:B------:R-:W-:Y:S01]  /*1b60*/  LEA.HI.X.SX32 R27, R20, R27, 0x1, P4 ;  /* 0x0000001b141b7211 */ /* 0x000fe200020f0eff */
[----:B--2---:R-:W-:Y:S01]  /*1b70*/  @!P3 IMAD.WIDE R6, R75, 0x4, R6 ;  /* 0x000000044b06b825 */ /* 0x004fe200078e0206 */
[----:B------:R-:W-:Y:S01]  /*1b80*/  ISETP.GE.OR P4, PT, R24, UR15, P0 ;  /* 0x0000000f18007c0c */ /* 0x000fe20008786670 */
[----:B------:R1:W-:Y:S01]  /*1b90*/  @!P5 STG.E desc[UR8][R2.64+0x64], R19 ;  /* 0x000064130200d986 */ /* 0x0003e2000c101908 */
[----:B------:R-:W-:-:S02]  /*1ba0*/  ISETP.GE.OR P0, PT, R25, UR15, P0 ;  /* 0x0000000f19007c0c */ /* 0x000fc40008706670 */
[C---:B---3--:R-:W-:Y:S01]  /*1bb0*/  LEA R8, P5, R0.reuse, UR6, 0x2 ;  /* 0x0000000600087c11 */ /* 0x048fe2000f8a10ff */
[----:B------:R1:W-:Y:S03]  /*1bc0*/  @!P6 STG.E desc[UR8][R4.64], R52 ;  /* 0x000000340400e986 */ /* 0x0003e6000c101908 */
[----:B------:R-:W-:Y:S01]  /*1bd0*/  LEA.HI.X R9, R0, UR7, R27, 0x2, P5 ;  /* 0x0000000700097c11 */ /* 0x000fe2000a8f141b */
[----:B------:R1:W-:Y:S01]  /*1be0*/  @!P6 STG.E desc[UR8][R4.64+0x4], R53 ;  /* 0x000004350400e986 */ /* 0x0003e2000c101908 */
[C---:B------:R-:W-:Y:S02]  /*1bf0*/  ISETP.GE.OR P6, PT, R24.reuse, UR15, P2 ;  /* 0x0000000f18007c0c */ /* 0x040fe400097c6670 */
[----:B------:R-:W-:Y:S01]  /*1c00*/  ISETP.GE.OR P2, PT, R25, UR15, P2 ;  /* 0x0000000f19007c0c */ /* 0x000fe20009746670 */
[----:B------:R1:W-:Y:S04]  /*1c10*/  @!P3 STG.E desc[UR8][R6.64], R54 ;  /* 0x000000360600b986 */ /* 0x0003e8000c101908 */
[----:B------:R1:W-:Y:S01]  /*1c20*/  @!P3 STG.E desc[UR8][R6.64+0x4], R55 ;  /* 0x000004370600b986 */ /* 0x0003e2000c101908 */
[----:B------:R-:W-:-:S02]  /*1c30*/  ISETP.GE.OR P3, PT, R24, UR15, P1 ;  /* 0x0000000f18007c0c */ /* 0x000fc40008f66670 */
[----:B------:R-:W-:Y:S01]  /*1c40*/  ISETP.GE.OR P1, PT, R25, UR15, P1 ;  /* 0x0000000f19007c0c */ /* 0x000fe20008f26670 */
[----:B------:R1:W-:Y:S04]  /*1c50*/  @!P4 STG.E desc[UR8][R10.64+0x20], R48 ;  /* 0x000020300a00c986 */ /* 0x0003e8000c101908 */
        /* <DEDUP_REMOVED lines=8> */
[----:B------:R1:W-:Y:S01]  /*1ce0*/  @!P6 STG.E desc[UR8][R10.64+0x64], R13 ;  /* 0x0000640d0a00e986 */ /* 0x0003e2000c101908 */
[----:B------:R-:W-:Y:S05]  /*1cf0*/  @P2 EXIT ;  /* 0x000000000000294d */ /* 0x000fea0003800000 */
[----:B------:R-:W-:Y:S04]  /*1d00*/  STG.E desc[UR8][R8.64+0x60], R14 ;  /* 0x0000600e08007986 */ /* 0x000fe8000c101908 */
[----:B------:R-:W-:Y:S01]  /*1d10*/  STG.E desc[UR8][R8.64+0x64], R15 ;  /* 0x0000640f08007986 */ /* 0x000fe2000c101908 */
[----:B------:R-:W-:Y:S05]  /*1d20*/  EXIT ;  /* 0x000000000000794d */ /* 0x000fea0003800000 */
.L_x_9:
[----:B------:R-:W-:-:S00]  /*1d30*/  BRA `(.L_x_9) ;  /* 0xfffffffc00fc7947 */ /* 0x000fc0000383ffff */
[----:B------:R-:W-:-:S00]  /*1d40*/  NOP ;  /* 0x0000000000007918 */ /* 0x000fc00000000000 */
        /* <DEDUP_REMOVED lines=11> */
.L_x_10:


//--------------------- .nv.shared._ZN8pygpukit3ops4tf3224sgemm_tf32_ampere_kernelEPKfS3_Pfiii --------------------------
	.section	.nv.shared._ZN8pygpukit3ops4tf3224sgemm_tf32_ampere_kernelEPKfS3_Pfiii,"aw",@nobits
	.sectionflags	@""
	.align	4
.nv.shared._ZN8pygpukit3ops4tf3224sgemm_tf32_ampere_kernelEPKfS3_Pfiii:
	.zero		38400


//--------------------- .nv.shared.reserved.0     --------------------------
	.section	.nv.shared.reserved.0,"aw",@nobits
	.weak		__nv_reservedSMEM_offset_0_alias
	.size		__nv_reservedSMEM_offset_0_alias, 0, 64
	.other		__nv_reservedSMEM_offset_0_alias,@"STO_CUDA_RESERVED_SHARED STV_DEFAULT"
__nv_reservedSMEM_offset_0_alias:
	.zero		0
	.zero		64


//--------------------- .nv.constant0._ZN8pygpukit3ops4tf3224sgemm_tf32_ampere_kernelEPKfS3_Pfiii --------------------------
	.section	.nv.constant0._ZN8pygpukit3ops4tf3224sgemm_tf32_ampere_kernelEPKfS3_Pfiii,"a",@progbits
	.sectionflags	@""
	.align	4
.nv.constant0._ZN8pygpukit3ops4tf3224sgemm_tf32_ampere_kernelEPKfS3_Pfiii:
	.zero		932


//--------------------- SYMBOLS --------------------------

	.type		.nv.reservedSmem.offset0,@object
	.size		.nv.reservedSmem.offset0,0x4
	.type		.nv.reservedSmem.cap,@object
	.size		.nv.reservedSmem.cap,0x4
